//
// Generated by NVIDIA NVVM Compiler
//
// Compiler Build ID: CL-36424714
// Cuda compilation tools, release 13.0, V13.0.88
// Based on NVVM 20.0.0
//

.version 9.0
.target sm_100
.address_size 64

	// .globl	_Z9setuprandP17curandStateXORWOWi
.global .align 4 .b8 precalc_xorwow_matrix[102400];
.global .align 4 .b8 precalc_xorwow_offset_matrix[102400];
.global .align 4 .b8 mrg32k3aM1[2304];
.global .align 4 .b8 mrg32k3aM2[2304];
.global .align 4 .b8 mrg32k3aM1SubSeq[2016];
.global .align 4 .b8 mrg32k3aM2SubSeq[2016];
.global .align 4 .b8 mrg32k3aM1Seq[2304];
.global .align 4 .b8 mrg32k3aM2Seq[2304];
.const .align 8 .b8 __cr_lgamma_table[72];

.visible .entry _Z9setuprandP17curandStateXORWOWi(
	.param .u64 .ptr .align 1 _Z9setuprandP17curandStateXORWOWi_param_0,
	.param .u32 _Z9setuprandP17curandStateXORWOWi_param_1
)
{
	.reg .pred 	%p<26>;
	.reg .b32 	%r<413>;
	.reg .b64 	%rd<18>;

	ld.param.u64 	%rd9, [_Z9setuprandP17curandStateXORWOWi_param_0];
	ld.param.u32 	%r187, [_Z9setuprandP17curandStateXORWOWi_param_1];
	mov.u32 	%r188, %tid.x;
	mov.u32 	%r189, %ctaid.x;
	mov.u32 	%r1, %ntid.x;
	mad.lo.s32 	%r318, %r189, %r1, %r188;
	setp.ge.s32 	%p1, %r318, %r187;
	@%p1 bra 	$L__BB0_45;
	mov.u32 	%r190, %nctaid.x;
	mul.lo.s32 	%r3, %r190, %r1;
	cvta.to.global.u64 	%rd1, %rd9;
	mov.u64 	%rd12, precalc_xorwow_matrix;
$L__BB0_2:
	cvt.s64.s32 	%rd2, %r318;
	mul.wide.s32 	%rd10, %r318, 48;
	add.s64 	%rd3, %rd1, %rd10;
	mov.b32 	%r191, 1593684748;
	mov.b32 	%r192, 832094735;
	st.global.v2.u32 	[%rd3], {%r192, %r191};
	mov.b32 	%r193, -123459836;
	mov.b32 	%r194, 1111207954;
	st.global.v2.u32 	[%rd3+8], {%r194, %r193};
	mov.b32 	%r195, 1476011280;
	mov.b32 	%r196, -589760388;
	st.global.v2.u32 	[%rd3+16], {%r196, %r195};
	setp.eq.s32 	%p2, %r318, 0;
	@%p2 bra 	$L__BB0_44;
	mov.b32 	%r319, 0;
	mov.u64 	%rd17, %rd2;
$L__BB0_4:
	and.b64  	%rd5, %rd17, 3;
	setp.eq.s64 	%p3, %rd5, 0;
	@%p3 bra 	$L__BB0_43;
	mul.wide.u32 	%rd11, %r319, 3200;
	add.s64 	%rd6, %rd12, %rd11;
	cvt.u32.u64 	%r6, %rd5;
	mov.b32 	%r320, 0;
$L__BB0_6:
	mov.b32 	%r333, 0;
	mov.u32 	%r334, %r333;
	mov.u32 	%r335, %r333;
	mov.u32 	%r336, %r333;
	mov.u32 	%r337, %r333;
	mov.u32 	%r326, %r333;
$L__BB0_7:
	mul.wide.u32 	%rd13, %r326, 4;
	add.s64 	%rd14, %rd3, %rd13;
	ld.global.u32 	%r14, [%rd14+4];
	shl.b32 	%r15, %r326, 5;
	mov.b32 	%r332, 0;
$L__BB0_8:
	.pragma "nounroll";
	shr.u32 	%r201, %r14, %r332;
	and.b32  	%r202, %r201, 1;
	setp.eq.b32 	%p4, %r202, 1;
	not.pred 	%p5, %p4;
	add.s32 	%r203, %r15, %r332;
	mul.lo.s32 	%r204, %r203, 5;
	mul.wide.u32 	%rd15, %r204, 4;
	add.s64 	%rd7, %rd6, %rd15;
	@%p5 bra 	$L__BB0_10;
	ld.global.u32 	%r205, [%rd7];
	xor.b32  	%r337, %r337, %r205;
	ld.global.u32 	%r206, [%rd7+4];
	xor.b32  	%r336, %r336, %r206;
	ld.global.u32 	%r207, [%rd7+8];
	xor.b32  	%r335, %r335, %r207;
	ld.global.u32 	%r208, [%rd7+12];
	xor.b32  	%r334, %r334, %r208;
	ld.global.u32 	%r209, [%rd7+16];
	xor.b32  	%r333, %r333, %r209;
$L__BB0_10:
	and.b32  	%r211, %r201, 2;
	setp.eq.s32 	%p6, %r211, 0;
	@%p6 bra 	$L__BB0_12;
	ld.global.u32 	%r212, [%rd7+20];
	xor.b32  	%r337, %r337, %r212;
	ld.global.u32 	%r213, [%rd7+24];
	xor.b32  	%r336, %r336, %r213;
	ld.global.u32 	%r214, [%rd7+28];
	xor.b32  	%r335, %r335, %r214;
	ld.global.u32 	%r215, [%rd7+32];
	xor.b32  	%r334, %r334, %r215;
	ld.global.u32 	%r216, [%rd7+36];
	xor.b32  	%r333, %r333, %r216;
$L__BB0_12:
	and.b32  	%r218, %r201, 4;
	setp.eq.s32 	%p7, %r218, 0;
	@%p7 bra 	$L__BB0_14;
	ld.global.u32 	%r219, [%rd7+40];
	xor.b32  	%r337, %r337, %r219;
	ld.global.u32 	%r220, [%rd7+44];
	xor.b32  	%r336, %r336, %r220;
	ld.global.u32 	%r221, [%rd7+48];
	xor.b32  	%r335, %r335, %r221;
	ld.global.u32 	%r222, [%rd7+52];
	xor.b32  	%r334, %r334, %r222;
	ld.global.u32 	%r223, [%rd7+56];
	xor.b32  	%r333, %r333, %r223;
$L__BB0_14:
	and.b32  	%r225, %r201, 8;
	setp.eq.s32 	%p8, %r225, 0;
	@%p8 bra 	$L__BB0_16;
	ld.global.u32 	%r226, [%rd7+60];
	xor.b32  	%r337, %r337, %r226;
	ld.global.u32 	%r227, [%rd7+64];
	xor.b32  	%r336, %r336, %r227;
	ld.global.u32 	%r228, [%rd7+68];
	xor.b32  	%r335, %r335, %r228;
	ld.global.u32 	%r229, [%rd7+72];
	xor.b32  	%r334, %r334, %r229;
	ld.global.u32 	%r230, [%rd7+76];
	xor.b32  	%r333, %r333, %r230;
$L__BB0_16:
	and.b32  	%r232, %r201, 16;
	setp.eq.s32 	%p9, %r232, 0;
	@%p9 bra 	$L__BB0_18;
	ld.global.u32 	%r233, [%rd7+80];
	xor.b32  	%r337, %r337, %r233;
	ld.global.u32 	%r234, [%rd7+84];
	xor.b32  	%r336, %r336, %r234;
	ld.global.u32 	%r235, [%rd7+88];
	xor.b32  	%r335, %r335, %r235;
	ld.global.u32 	%r236, [%rd7+92];
	xor.b32  	%r334, %r334, %r236;
	ld.global.u32 	%r237, [%rd7+96];
	xor.b32  	%r333, %r333, %r237;
$L__BB0_18:
	and.b32  	%r239, %r201, 32;
	setp.eq.s32 	%p10, %r239, 0;
	@%p10 bra 	$L__BB0_20;
	ld.global.u32 	%r240, [%rd7+100];
	xor.b32  	%r337, %r337, %r240;
	ld.global.u32 	%r241, [%rd7+104];
	xor.b32  	%r336, %r336, %r241;
	ld.global.u32 	%r242, [%rd7+108];
	xor.b32  	%r335, %r335, %r242;
	ld.global.u32 	%r243, [%rd7+112];
	xor.b32  	%r334, %r334, %r243;
	ld.global.u32 	%r244, [%rd7+116];
	xor.b32  	%r333, %r333, %r244;
$L__BB0_20:
	and.b32  	%r246, %r201, 64;
	setp.eq.s32 	%p11, %r246, 0;
	@%p11 bra 	$L__BB0_22;
	ld.global.u32 	%r247, [%rd7+120];
	xor.b32  	%r337, %r337, %r247;
	ld.global.u32 	%r248, [%rd7+124];
	xor.b32  	%r336, %r336, %r248;
	ld.global.u32 	%r249, [%rd7+128];
	xor.b32  	%r335, %r335, %r249;
	ld.global.u32 	%r250, [%rd7+132];
	xor.b32  	%r334, %r334, %r250;
	ld.global.u32 	%r251, [%rd7+136];
	xor.b32  	%r333, %r333, %r251;
$L__BB0_22:
	and.b32  	%r253, %r201, 128;
	setp.eq.s32 	%p12, %r253, 0;
	@%p12 bra 	$L__BB0_24;
	ld.global.u32 	%r254, [%rd7+140];
	xor.b32  	%r337, %r337, %r254;
	ld.global.u32 	%r255, [%rd7+144];
	xor.b32  	%r336, %r336, %r255;
	ld.global.u32 	%r256, [%rd7+148];
	xor.b32  	%r335, %r335, %r256;
	ld.global.u32 	%r257, [%rd7+152];
	xor.b32  	%r334, %r334, %r257;
	ld.global.u32 	%r258, [%rd7+156];
	xor.b32  	%r333, %r333, %r258;
$L__BB0_24:
	and.b32  	%r260, %r201, 256;
	setp.eq.s32 	%p13, %r260, 0;
	@%p13 bra 	$L__BB0_26;
	ld.global.u32 	%r261, [%rd7+160];
	xor.b32  	%r337, %r337, %r261;
	ld.global.u32 	%r262, [%rd7+164];
	xor.b32  	%r336, %r336, %r262;
	ld.global.u32 	%r263, [%rd7+168];
	xor.b32  	%r335, %r335, %r263;
	ld.global.u32 	%r264, [%rd7+172];
	xor.b32  	%r334, %r334, %r264;
	ld.global.u32 	%r265, [%rd7+176];
	xor.b32  	%r333, %r333, %r265;
$L__BB0_26:
	and.b32  	%r267, %r201, 512;
	setp.eq.s32 	%p14, %r267, 0;
	@%p14 bra 	$L__BB0_28;
	ld.global.u32 	%r268, [%rd7+180];
	xor.b32  	%r337, %r337, %r268;
	ld.global.u32 	%r269, [%rd7+184];
	xor.b32  	%r336, %r336, %r269;
	ld.global.u32 	%r270, [%rd7+188];
	xor.b32  	%r335, %r335, %r270;
	ld.global.u32 	%r271, [%rd7+192];
	xor.b32  	%r334, %r334, %r271;
	ld.global.u32 	%r272, [%rd7+196];
	xor.b32  	%r333, %r333, %r272;
$L__BB0_28:
	and.b32  	%r274, %r201, 1024;
	setp.eq.s32 	%p15, %r274, 0;
	@%p15 bra 	$L__BB0_30;
	ld.global.u32 	%r275, [%rd7+200];
	xor.b32  	%r337, %r337, %r275;
	ld.global.u32 	%r276, [%rd7+204];
	xor.b32  	%r336, %r336, %r276;
	ld.global.u32 	%r277, [%rd7+208];
	xor.b32  	%r335, %r335, %r277;
	ld.global.u32 	%r278, [%rd7+212];
	xor.b32  	%r334, %r334, %r278;
	ld.global.u32 	%r279, [%rd7+216];
	xor.b32  	%r333, %r333, %r279;
$L__BB0_30:
	and.b32  	%r281, %r201, 2048;
	setp.eq.s32 	%p16, %r281, 0;
	@%p16 bra 	$L__BB0_32;
	ld.global.u32 	%r282, [%rd7+220];
	xor.b32  	%r337, %r337, %r282;
	ld.global.u32 	%r283, [%rd7+224];
	xor.b32  	%r336, %r336, %r283;
	ld.global.u32 	%r284, [%rd7+228];
	xor.b32  	%r335, %r335, %r284;
	ld.global.u32 	%r285, [%rd7+232];
	xor.b32  	%r334, %r334, %r285;
	ld.global.u32 	%r286, [%rd7+236];
	xor.b32  	%r333, %r333, %r286;
$L__BB0_32:
	and.b32  	%r288, %r201, 4096;
	setp.eq.s32 	%p17, %r288, 0;
	@%p17 bra 	$L__BB0_34;
	ld.global.u32 	%r289, [%rd7+240];
	xor.b32  	%r337, %r337, %r289;
	ld.global.u32 	%r290, [%rd7+244];
	xor.b32  	%r336, %r336, %r290;
	ld.global.u32 	%r291, [%rd7+248];
	xor.b32  	%r335, %r335, %r291;
	ld.global.u32 	%r292, [%rd7+252];
	xor.b32  	%r334, %r334, %r292;
	ld.global.u32 	%r293, [%rd7+256];
	xor.b32  	%r333, %r333, %r293;
$L__BB0_34:
	and.b32  	%r295, %r201, 8192;
	setp.eq.s32 	%p18, %r295, 0;
	@%p18 bra 	$L__BB0_36;
	ld.global.u32 	%r296, [%rd7+260];
	xor.b32  	%r337, %r337, %r296;
	ld.global.u32 	%r297, [%rd7+264];
	xor.b32  	%r336, %r336, %r297;
	ld.global.u32 	%r298, [%rd7+268];
	xor.b32  	%r335, %r335, %r298;
	ld.global.u32 	%r299, [%rd7+272];
	xor.b32  	%r334, %r334, %r299;
	ld.global.u32 	%r300, [%rd7+276];
	xor.b32  	%r333, %r333, %r300;
$L__BB0_36:
	and.b32  	%r302, %r201, 16384;
	setp.eq.s32 	%p19, %r302, 0;
	@%p19 bra 	$L__BB0_38;
	ld.global.u32 	%r303, [%rd7+280];
	xor.b32  	%r337, %r337, %r303;
	ld.global.u32 	%r304, [%rd7+284];
	xor.b32  	%r336, %r336, %r304;
	ld.global.u32 	%r305, [%rd7+288];
	xor.b32  	%r335, %r335, %r305;
	ld.global.u32 	%r306, [%rd7+292];
	xor.b32  	%r334, %r334, %r306;
	ld.global.u32 	%r307, [%rd7+296];
	xor.b32  	%r333, %r333, %r307;
$L__BB0_38:
	and.b32  	%r309, %r201, 32768;
	setp.eq.s32 	%p20, %r309, 0;
	@%p20 bra 	$L__BB0_40;
	ld.global.u32 	%r310, [%rd7+300];
	xor.b32  	%r337, %r337, %r310;
	ld.global.u32 	%r311, [%rd7+304];
	xor.b32  	%r336, %r336, %r311;
	ld.global.u32 	%r312, [%rd7+308];
	xor.b32  	%r335, %r335, %r312;
	ld.global.u32 	%r313, [%rd7+312];
	xor.b32  	%r334, %r334, %r313;
	ld.global.u32 	%r314, [%rd7+316];
	xor.b32  	%r333, %r333, %r314;
$L__BB0_40:
	add.s32 	%r332, %r332, 16;
	setp.ne.s32 	%p21, %r332, 32;
	@%p21 bra 	$L__BB0_8;
	mad.lo.s32 	%r315, %r326, -31, %r15;
	add.s32 	%r326, %r315, 1;
	setp.ne.s32 	%p22, %r326, 5;
	@%p22 bra 	$L__BB0_7;
	st.global.u32 	[%rd3+4], %r337;
	st.global.u32 	[%rd3+8], %r336;
	st.global.u32 	[%rd3+12], %r335;
	st.global.u32 	[%rd3+16], %r334;
	st.global.u32 	[%rd3+20], %r333;
	add.s32 	%r320, %r320, 1;
	setp.lt.u32 	%p23, %r320, %r6;
	@%p23 bra 	$L__BB0_6;
$L__BB0_43:
	shr.u64 	%rd8, %rd17, 2;
	add.s32 	%r319, %r319, 1;
	setp.gt.u64 	%p24, %rd17, 3;
	mov.u64 	%rd17, %rd8;
	@%p24 bra 	$L__BB0_4;
$L__BB0_44:
	cvt.u32.u64 	%r316, %rd2;
	mov.b32 	%r317, 0;
	st.global.v2.u32 	[%rd3+24], {%r317, %r317};
	st.global.u32 	[%rd3+32], %r317;
	mov.b64 	%rd16, 0;
	st.global.u64 	[%rd3+40], %rd16;
	add.s32 	%r318, %r316, %r3;
	setp.lt.s32 	%p25, %r318, %r187;
	@%p25 bra 	$L__BB0_2;
$L__BB0_45:
	ret;

}
	// .globl	_Z9fillindexPiS_ii
.visible .entry _Z9fillindexPiS_ii(
	.param .u64 .ptr .align 1 _Z9fillindexPiS_ii_param_0,
	.param .u64 .ptr .align 1 _Z9fillindexPiS_ii_param_1,
	.param .u32 _Z9fillindexPiS_ii_param_2,
	.param .u32 _Z9fillindexPiS_ii_param_3
)
{
	.reg .pred 	%p<11>;
	.reg .b32 	%r<103>;
	.reg .b64 	%rd<24>;

	ld.param.u64 	%rd7, [_Z9fillindexPiS_ii_param_0];
	ld.param.u64 	%rd8, [_Z9fillindexPiS_ii_param_1];
	ld.param.u32 	%r29, [_Z9fillindexPiS_ii_param_2];
	ld.param.u32 	%r30, [_Z9fillindexPiS_ii_param_3];
	cvta.to.global.u64 	%rd1, %rd7;
	cvta.to.global.u64 	%rd2, %rd8;
	mov.u32 	%r31, %tid.x;
	mov.u32 	%r32, %ctaid.x;
	mov.u32 	%r1, %ntid.x;
	mad.lo.s32 	%r93, %r32, %r1, %r31;
	setp.ge.s32 	%p1, %r93, %r30;
	@%p1 bra 	$L__BB1_15;
	setp.lt.s32 	%p2, %r29, 1;
	@%p2 bra 	$L__BB1_15;
	and.b32  	%r3, %r29, 7;
	add.s32 	%r4, %r3, -1;
	and.b32  	%r5, %r29, 3;
	and.b32  	%r6, %r29, 2147483640;
	and.b32  	%r7, %r29, 1;
	neg.s32 	%r8, %r6;
	add.s64 	%rd3, %rd2, 16;
	add.s64 	%rd4, %rd1, 16;
	mov.u32 	%r33, %nctaid.x;
	mul.lo.s32 	%r9, %r33, %r1;
$L__BB1_3:
	setp.lt.u32 	%p3, %r29, 8;
	mul.lo.s32 	%r11, %r93, %r29;
	mov.b32 	%r100, 0;
	mov.u32 	%r97, %r93;
	@%p3 bra 	$L__BB1_6;
	mov.u32 	%r94, %r11;
	mov.u64 	%rd23, %rd3;
	mov.u32 	%r95, %r8;
	mov.u32 	%r97, %r93;
$L__BB1_5:
	.pragma "nounroll";
	mul.wide.s32 	%rd9, %r94, 4;
	add.s64 	%rd10, %rd4, %rd9;
	ld.global.u32 	%r35, [%rd23+-16];
	rem.s32 	%r36, %r97, %r35;
	st.global.u32 	[%rd10+-16], %r36;
	ld.global.u32 	%r37, [%rd23+-16];
	div.s32 	%r38, %r97, %r37;
	ld.global.u32 	%r39, [%rd23+-12];
	rem.s32 	%r40, %r38, %r39;
	st.global.u32 	[%rd10+-12], %r40;
	ld.global.u32 	%r41, [%rd23+-12];
	div.s32 	%r42, %r38, %r41;
	ld.global.u32 	%r43, [%rd23+-8];
	rem.s32 	%r44, %r42, %r43;
	st.global.u32 	[%rd10+-8], %r44;
	ld.global.u32 	%r45, [%rd23+-8];
	div.s32 	%r46, %r42, %r45;
	ld.global.u32 	%r47, [%rd23+-4];
	rem.s32 	%r48, %r46, %r47;
	st.global.u32 	[%rd10+-4], %r48;
	ld.global.u32 	%r49, [%rd23+-4];
	div.s32 	%r50, %r46, %r49;
	ld.global.u32 	%r51, [%rd23];
	rem.s32 	%r52, %r50, %r51;
	st.global.u32 	[%rd10], %r52;
	ld.global.u32 	%r53, [%rd23];
	div.s32 	%r54, %r50, %r53;
	ld.global.u32 	%r55, [%rd23+4];
	rem.s32 	%r56, %r54, %r55;
	st.global.u32 	[%rd10+4], %r56;
	ld.global.u32 	%r57, [%rd23+4];
	div.s32 	%r58, %r54, %r57;
	ld.global.u32 	%r59, [%rd23+8];
	rem.s32 	%r60, %r58, %r59;
	st.global.u32 	[%rd10+8], %r60;
	ld.global.u32 	%r61, [%rd23+8];
	div.s32 	%r62, %r58, %r61;
	ld.global.u32 	%r63, [%rd23+12];
	rem.s32 	%r64, %r62, %r63;
	st.global.u32 	[%rd10+12], %r64;
	ld.global.u32 	%r65, [%rd23+12];
	div.s32 	%r97, %r62, %r65;
	add.s32 	%r95, %r95, 8;
	add.s64 	%rd23, %rd23, 32;
	add.s32 	%r94, %r94, 8;
	setp.ne.s32 	%p4, %r95, 0;
	mov.u32 	%r100, %r6;
	@%p4 bra 	$L__BB1_5;
$L__BB1_6:
	setp.eq.s32 	%p5, %r3, 0;
	@%p5 bra 	$L__BB1_14;
	setp.lt.u32 	%p6, %r4, 3;
	@%p6 bra 	$L__BB1_9;
	mul.wide.u32 	%rd11, %r100, 4;
	add.s64 	%rd12, %rd2, %rd11;
	ld.global.u32 	%r66, [%rd12];
	rem.s32 	%r67, %r97, %r66;
	add.s32 	%r68, %r100, %r11;
	mul.wide.s32 	%rd13, %r68, 4;
	add.s64 	%rd14, %rd1, %rd13;
	st.global.u32 	[%rd14], %r67;
	ld.global.u32 	%r69, [%rd12];
	div.s32 	%r70, %r97, %r69;
	ld.global.u32 	%r71, [%rd12+4];
	rem.s32 	%r72, %r70, %r71;
	st.global.u32 	[%rd14+4], %r72;
	ld.global.u32 	%r73, [%rd12+4];
	div.s32 	%r74, %r70, %r73;
	ld.global.u32 	%r75, [%rd12+8];
	rem.s32 	%r76, %r74, %r75;
	st.global.u32 	[%rd14+8], %r76;
	ld.global.u32 	%r77, [%rd12+8];
	div.s32 	%r78, %r74, %r77;
	ld.global.u32 	%r79, [%rd12+12];
	rem.s32 	%r80, %r78, %r79;
	st.global.u32 	[%rd14+12], %r80;
	ld.global.u32 	%r81, [%rd12+12];
	div.s32 	%r97, %r78, %r81;
	add.s32 	%r100, %r100, 4;
$L__BB1_9:
	setp.eq.s32 	%p7, %r5, 0;
	@%p7 bra 	$L__BB1_14;
	setp.eq.s32 	%p8, %r5, 1;
	@%p8 bra 	$L__BB1_12;
	mul.wide.u32 	%rd15, %r100, 4;
	add.s64 	%rd16, %rd2, %rd15;
	ld.global.u32 	%r82, [%rd16];
	rem.s32 	%r83, %r97, %r82;
	add.s32 	%r84, %r100, %r11;
	mul.wide.s32 	%rd17, %r84, 4;
	add.s64 	%rd18, %rd1, %rd17;
	st.global.u32 	[%rd18], %r83;
	ld.global.u32 	%r85, [%rd16];
	div.s32 	%r86, %r97, %r85;
	ld.global.u32 	%r87, [%rd16+4];
	rem.s32 	%r88, %r86, %r87;
	st.global.u32 	[%rd18+4], %r88;
	ld.global.u32 	%r89, [%rd16+4];
	div.s32 	%r97, %r86, %r89;
	add.s32 	%r100, %r100, 2;
$L__BB1_12:
	setp.eq.s32 	%p9, %r7, 0;
	@%p9 bra 	$L__BB1_14;
	mul.wide.u32 	%rd19, %r100, 4;
	add.s64 	%rd20, %rd2, %rd19;
	ld.global.u32 	%r90, [%rd20];
	rem.s32 	%r91, %r97, %r90;
	add.s32 	%r92, %r100, %r11;
	mul.wide.s32 	%rd21, %r92, 4;
	add.s64 	%rd22, %rd1, %rd21;
	st.global.u32 	[%rd22], %r91;
$L__BB1_14:
	add.s32 	%r93, %r93, %r9;
	setp.lt.s32 	%p10, %r93, %r30;
	@%p10 bra 	$L__BB1_3;
$L__BB1_15:
	ret;

}
	// .globl	_Z15cyclicalgorithmPdS_S_S_S_S_S_S_S_PiS0_idddP17curandStateXORWOWi
.visible .entry _Z15cyclicalgorithmPdS_S_S_S_S_S_S_S_PiS0_idddP17curandStateXORWOWi(
	.param .u64 .ptr .align 1 _Z15cyclicalgorithmPdS_S_S_S_S_S_S_S_PiS0_idddP17curandStateXORWOWi_param_0,
	.param .u64 .ptr .align 1 _Z15cyclicalgorithmPdS_S_S_S_S_S_S_S_PiS0_idddP17curandStateXORWOWi_param_1,
	.param .u64 .ptr .align 1 _Z15cyclicalgorithmPdS_S_S_S_S_S_S_S_PiS0_idddP17curandStateXORWOWi_param_2,
	.param .u64 .ptr .align 1 _Z15cyclicalgorithmPdS_S_S_S_S_S_S_S_PiS0_idddP17curandStateXORWOWi_param_3,
	.param .u64 .ptr .align 1 _Z15cyclicalgorithmPdS_S_S_S_S_S_S_S_PiS0_idddP17curandStateXORWOWi_param_4,
	.param .u64 .ptr .align 1 _Z15cyclicalgorithmPdS_S_S_S_S_S_S_S_PiS0_idddP17curandStateXORWOWi_param_5,
	.param .u64 .ptr .align 1 _Z15cyclicalgorithmPdS_S_S_S_S_S_S_S_PiS0_idddP17curandStateXORWOWi_param_6,
	.param .u64 .ptr .align 1 _Z15cyclicalgorithmPdS_S_S_S_S_S_S_S_PiS0_idddP17curandStateXORWOWi_param_7,
	.param .u64 .ptr .align 1 _Z15cyclicalgorithmPdS_S_S_S_S_S_S_S_PiS0_idddP17curandStateXORWOWi_param_8,
	.param .u64 .ptr .align 1 _Z15cyclicalgorithmPdS_S_S_S_S_S_S_S_PiS0_idddP17curandStateXORWOWi_param_9,
	.param .u64 .ptr .align 1 _Z15cyclicalgorithmPdS_S_S_S_S_S_S_S_PiS0_idddP17curandStateXORWOWi_param_10,
	.param .u32 _Z15cyclicalgorithmPdS_S_S_S_S_S_S_S_PiS0_idddP17curandStateXORWOWi_param_11,
	.param .f64 _Z15cyclicalgorithmPdS_S_S_S_S_S_S_S_PiS0_idddP17curandStateXORWOWi_param_12,
	.param .f64 _Z15cyclicalgorithmPdS_S_S_S_S_S_S_S_PiS0_idddP17curandStateXORWOWi_param_13,
	.param .f64 _Z15cyclicalgorithmPdS_S_S_S_S_S_S_S_PiS0_idddP17curandStateXORWOWi_param_14,
	.param .u64 .ptr .align 1 _Z15cyclicalgorithmPdS_S_S_S_S_S_S_S_PiS0_idddP17curandStateXORWOWi_param_15,
	.param .u32 _Z15cyclicalgorithmPdS_S_S_S_S_S_S_S_PiS0_idddP17curandStateXORWOWi_param_16
)
{
	.reg .pred 	%p<69>;
	.reg .b32 	%r<291>;
	.reg .b32 	%f<2>;
	.reg .b64 	%rd<168>;
	.reg .b64 	%fd<513>;

	ld.param.u64 	%rd33, [_Z15cyclicalgorithmPdS_S_S_S_S_S_S_S_PiS0_idddP17curandStateXORWOWi_param_1];
	ld.param.u64 	%rd34, [_Z15cyclicalgorithmPdS_S_S_S_S_S_S_S_PiS0_idddP17curandStateXORWOWi_param_2];
	ld.param.u64 	%rd35, [_Z15cyclicalgorithmPdS_S_S_S_S_S_S_S_PiS0_idddP17curandStateXORWOWi_param_4];
	ld.param.u64 	%rd36, [_Z15cyclicalgorithmPdS_S_S_S_S_S_S_S_PiS0_idddP17curandStateXORWOWi_param_5];
	ld.param.u64 	%rd37, [_Z15cyclicalgorithmPdS_S_S_S_S_S_S_S_PiS0_idddP17curandStateXORWOWi_param_6];
	ld.param.u64 	%rd38, [_Z15cyclicalgorithmPdS_S_S_S_S_S_S_S_PiS0_idddP17curandStateXORWOWi_param_7];
	ld.param.u64 	%rd39, [_Z15cyclicalgorithmPdS_S_S_S_S_S_S_S_PiS0_idddP17curandStateXORWOWi_param_8];
	ld.param.u64 	%rd40, [_Z15cyclicalgorithmPdS_S_S_S_S_S_S_S_PiS0_idddP17curandStateXORWOWi_param_9];
	ld.param.u64 	%rd41, [_Z15cyclicalgorithmPdS_S_S_S_S_S_S_S_PiS0_idddP17curandStateXORWOWi_param_10];
	ld.param.u32 	%r130, [_Z15cyclicalgorithmPdS_S_S_S_S_S_S_S_PiS0_idddP17curandStateXORWOWi_param_11];
	ld.param.f64 	%fd53, [_Z15cyclicalgorithmPdS_S_S_S_S_S_S_S_PiS0_idddP17curandStateXORWOWi_param_12];
	ld.param.f64 	%fd54, [_Z15cyclicalgorithmPdS_S_S_S_S_S_S_S_PiS0_idddP17curandStateXORWOWi_param_13];
	ld.param.f64 	%fd55, [_Z15cyclicalgorithmPdS_S_S_S_S_S_S_S_PiS0_idddP17curandStateXORWOWi_param_14];
	ld.param.u64 	%rd32, [_Z15cyclicalgorithmPdS_S_S_S_S_S_S_S_PiS0_idddP17curandStateXORWOWi_param_15];
	ld.param.u32 	%r131, [_Z15cyclicalgorithmPdS_S_S_S_S_S_S_S_PiS0_idddP17curandStateXORWOWi_param_16];
	cvta.to.global.u64 	%rd1, %rd39;
	cvta.to.global.u64 	%rd2, %rd38;
	cvta.to.global.u64 	%rd3, %rd37;
	cvta.to.global.u64 	%rd4, %rd40;
	cvta.to.global.u64 	%rd5, %rd41;
	cvta.to.global.u64 	%rd6, %rd35;
	cvta.to.global.u64 	%rd7, %rd34;
	cvta.to.global.u64 	%rd8, %rd36;
	cvta.to.global.u64 	%rd9, %rd33;
	mov.u32 	%r132, %tid.x;
	mov.u32 	%r133, %ctaid.x;
	mov.u32 	%r1, %ntid.x;
	mad.lo.s32 	%r266, %r133, %r1, %r132;
	setp.ge.s32 	%p1, %r266, %r131;
	@%p1 bra 	$L__BB2_100;
	setp.lt.s32 	%p2, %r130, 1;
	mov.u32 	%r134, %nctaid.x;
	mul.lo.s32 	%r3, %r134, %r1;
	@%p2 bra 	$L__BB2_9;
	and.b32  	%r4, %r130, 1;
	and.b32  	%r5, %r130, 2147483646;
	cvta.to.global.u64 	%rd10, %rd32;
	mov.u32 	%r233, %r266;
$L__BB2_3:
	setp.eq.s32 	%p3, %r130, 1;
	mul.wide.s32 	%rd42, %r233, 48;
	add.s64 	%rd11, %rd10, %rd42;
	ld.global.v2.u32 	{%r246, %r254}, [%rd11];
	ld.global.v2.u32 	{%r255, %r256}, [%rd11+8];
	ld.global.v2.u32 	{%r257, %r245}, [%rd11+16];
	ld.global.v2.u32 	{%r13, %r14}, [%rd11+24];
	ld.global.f32 	%f1, [%rd11+32];
	ld.global.f64 	%fd1, [%rd11+40];
	mul.lo.s32 	%r15, %r233, %r130;
	mov.b32 	%r247, 0;
	@%p3 bra 	$L__BB2_6;
	mov.b32 	%r234, 0;
	mov.u32 	%r236, %r255;
	mov.u32 	%r237, %r256;
	mov.u32 	%r238, %r257;
	mov.u32 	%r240, %r254;
$L__BB2_5:
	mov.u32 	%r254, %r245;
	shr.u32 	%r138, %r240, 2;
	xor.b32  	%r139, %r138, %r240;
	shl.b32 	%r140, %r254, 4;
	shl.b32 	%r141, %r139, 1;
	xor.b32  	%r142, %r140, %r141;
	xor.b32  	%r143, %r142, %r254;
	xor.b32  	%r255, %r143, %r139;
	add.s32 	%r144, %r246, %r255;
	add.s32 	%r145, %r144, 362437;
	shr.u32 	%r146, %r236, 2;
	xor.b32  	%r147, %r146, %r236;
	shl.b32 	%r148, %r255, 4;
	shl.b32 	%r149, %r147, 1;
	xor.b32  	%r150, %r149, %r148;
	xor.b32  	%r151, %r150, %r147;
	xor.b32  	%r256, %r151, %r255;
	add.s32 	%r152, %r246, %r256;
	add.s32 	%r153, %r152, 724874;
	cvt.u64.u32 	%rd43, %r145;
	mul.wide.u32 	%rd44, %r153, 2097152;
	xor.b64  	%rd45, %rd44, %rd43;
	cvt.rn.f64.u64 	%fd56, %rd45;
	fma.rn.f64 	%fd57, %fd56, 0d3CA0000000000000, 0d3C90000000000000;
	mul.wide.u32 	%rd46, %r234, 4;
	add.s64 	%rd47, %rd5, %rd46;
	ld.global.u32 	%r154, [%rd47];
	add.s32 	%r155, %r234, %r15;
	mul.wide.s32 	%rd48, %r155, 4;
	add.s64 	%rd49, %rd4, %rd48;
	ld.global.u32 	%r156, [%rd49];
	sub.s32 	%r157, %r154, %r156;
	cvt.rn.f64.s32 	%fd58, %r157;
	mul.wide.u32 	%rd50, %r234, 8;
	add.s64 	%rd51, %rd3, %rd50;
	ld.global.f64 	%fd59, [%rd51];
	cvt.rn.f64.s32 	%fd60, %r156;
	add.s64 	%rd52, %rd2, %rd50;
	ld.global.f64 	%fd61, [%rd52];
	mul.f64 	%fd62, %fd61, %fd60;
	fma.rn.f64 	%fd63, %fd59, %fd58, %fd62;
	sub.f64 	%fd64, %fd61, %fd59;
	fma.rn.f64 	%fd65, %fd57, %fd64, %fd63;
	cvt.rn.f64.s32 	%fd66, %r154;
	div.rn.f64 	%fd67, %fd65, %fd66;
	mul.wide.s32 	%rd53, %r155, 8;
	add.s64 	%rd54, %rd9, %rd53;
	st.global.f64 	[%rd54], %fd67;
	shr.u32 	%r158, %r237, 2;
	xor.b32  	%r159, %r158, %r237;
	shl.b32 	%r160, %r256, 4;
	shl.b32 	%r161, %r159, 1;
	xor.b32  	%r162, %r160, %r161;
	xor.b32  	%r163, %r162, %r256;
	xor.b32  	%r257, %r163, %r159;
	add.s32 	%r164, %r246, %r257;
	add.s32 	%r165, %r164, 1087311;
	shr.u32 	%r166, %r238, 2;
	xor.b32  	%r167, %r166, %r238;
	shl.b32 	%r168, %r257, 4;
	shl.b32 	%r169, %r167, 1;
	xor.b32  	%r170, %r169, %r168;
	xor.b32  	%r171, %r170, %r167;
	xor.b32  	%r245, %r171, %r257;
	add.s32 	%r246, %r246, 1449748;
	add.s32 	%r172, %r245, %r246;
	cvt.u64.u32 	%rd55, %r165;
	mul.wide.u32 	%rd56, %r172, 2097152;
	xor.b64  	%rd57, %rd56, %rd55;
	cvt.rn.f64.u64 	%fd68, %rd57;
	fma.rn.f64 	%fd69, %fd68, 0d3CA0000000000000, 0d3C90000000000000;
	ld.global.u32 	%r173, [%rd47+4];
	ld.global.u32 	%r174, [%rd49+4];
	sub.s32 	%r175, %r173, %r174;
	cvt.rn.f64.s32 	%fd70, %r175;
	ld.global.f64 	%fd71, [%rd51+8];
	cvt.rn.f64.s32 	%fd72, %r174;
	ld.global.f64 	%fd73, [%rd52+8];
	mul.f64 	%fd74, %fd73, %fd72;
	fma.rn.f64 	%fd75, %fd71, %fd70, %fd74;
	sub.f64 	%fd76, %fd73, %fd71;
	fma.rn.f64 	%fd77, %fd69, %fd76, %fd75;
	cvt.rn.f64.s32 	%fd78, %r173;
	div.rn.f64 	%fd79, %fd77, %fd78;
	st.global.f64 	[%rd54+8], %fd79;
	add.s32 	%r234, %r234, 2;
	setp.ne.s32 	%p4, %r234, %r5;
	mov.u32 	%r236, %r255;
	mov.u32 	%r237, %r256;
	mov.u32 	%r238, %r257;
	mov.u32 	%r240, %r254;
	mov.u32 	%r247, %r5;
	@%p4 bra 	$L__BB2_5;
$L__BB2_6:
	setp.eq.s32 	%p5, %r4, 0;
	@%p5 bra 	$L__BB2_8;
	shr.u32 	%r176, %r254, 2;
	xor.b32  	%r177, %r176, %r254;
	shl.b32 	%r178, %r245, 4;
	shl.b32 	%r179, %r177, 1;
	xor.b32  	%r180, %r178, %r179;
	xor.b32  	%r181, %r180, %r245;
	xor.b32  	%r42, %r181, %r177;
	add.s32 	%r182, %r246, %r42;
	add.s32 	%r183, %r182, 362437;
	shr.u32 	%r184, %r255, 2;
	xor.b32  	%r185, %r184, %r255;
	shl.b32 	%r186, %r42, 4;
	shl.b32 	%r187, %r185, 1;
	xor.b32  	%r188, %r187, %r186;
	xor.b32  	%r189, %r188, %r185;
	xor.b32  	%r43, %r189, %r42;
	add.s32 	%r246, %r246, 724874;
	add.s32 	%r190, %r43, %r246;
	cvt.u64.u32 	%rd58, %r183;
	mul.wide.u32 	%rd59, %r190, 2097152;
	xor.b64  	%rd60, %rd59, %rd58;
	cvt.rn.f64.u64 	%fd80, %rd60;
	fma.rn.f64 	%fd81, %fd80, 0d3CA0000000000000, 0d3C90000000000000;
	mul.wide.u32 	%rd61, %r247, 4;
	add.s64 	%rd62, %rd5, %rd61;
	ld.global.u32 	%r191, [%rd62];
	add.s32 	%r192, %r247, %r15;
	mul.wide.s32 	%rd63, %r192, 4;
	add.s64 	%rd64, %rd4, %rd63;
	ld.global.u32 	%r193, [%rd64];
	sub.s32 	%r194, %r191, %r193;
	cvt.rn.f64.s32 	%fd82, %r194;
	mul.wide.u32 	%rd65, %r247, 8;
	add.s64 	%rd66, %rd3, %rd65;
	ld.global.f64 	%fd83, [%rd66];
	cvt.rn.f64.s32 	%fd84, %r193;
	add.s64 	%rd67, %rd2, %rd65;
	ld.global.f64 	%fd85, [%rd67];
	mul.f64 	%fd86, %fd85, %fd84;
	fma.rn.f64 	%fd87, %fd83, %fd82, %fd86;
	sub.f64 	%fd88, %fd85, %fd83;
	fma.rn.f64 	%fd89, %fd81, %fd88, %fd87;
	cvt.rn.f64.s32 	%fd90, %r191;
	div.rn.f64 	%fd91, %fd89, %fd90;
	mul.wide.s32 	%rd68, %r192, 8;
	add.s64 	%rd69, %rd9, %rd68;
	st.global.f64 	[%rd69], %fd91;
	mov.u32 	%r254, %r256;
	mov.u32 	%r255, %r257;
	mov.u32 	%r256, %r245;
	mov.u32 	%r257, %r42;
	mov.u32 	%r245, %r43;
$L__BB2_8:
	st.global.v2.u32 	[%rd11], {%r246, %r254};
	st.global.v2.u32 	[%rd11+8], {%r255, %r256};
	st.global.v2.u32 	[%rd11+16], {%r257, %r245};
	st.global.v2.u32 	[%rd11+24], {%r13, %r14};
	st.global.f32 	[%rd11+32], %f1;
	st.global.f64 	[%rd11+40], %fd1;
	add.s32 	%r233, %r233, %r3;
	setp.lt.s32 	%p6, %r233, %r131;
	@%p6 bra 	$L__BB2_3;
$L__BB2_9:
	ld.param.u64 	%rd165, [_Z15cyclicalgorithmPdS_S_S_S_S_S_S_S_PiS0_idddP17curandStateXORWOWi_param_0];
	cvta.to.global.u64 	%rd12, %rd165;
	setp.gt.s32 	%p7, %r130, 0;
	mov.u32 	%r265, %r266;
	@%p7 bra 	$L__BB2_10;
	bra.uni 	$L__BB2_23;
$L__BB2_10:
	add.s32 	%r52, %r130, -1;
	and.b32  	%r53, %r130, 7;
	add.s32 	%r54, %r53, -1;
	and.b32  	%r55, %r130, 3;
	and.b32  	%r56, %r130, 2147483640;
	and.b32  	%r57, %r130, 1;
	mov.u32 	%r260, %r266;
$L__BB2_11:
	setp.lt.u32 	%p9, %r52, 7;
	mul.lo.s32 	%r59, %r260, %r130;
	mov.f64 	%fd492, 0d0000000000000000;
	mov.b32 	%r263, 0;
	@%p9 bra 	$L__BB2_14;
	mov.f64 	%fd492, 0d0000000000000000;
	mov.b32 	%r261, 0;
$L__BB2_13:
	.pragma "nounroll";
	add.s32 	%r197, %r261, %r59;
	mul.wide.s32 	%rd73, %r197, 8;
	add.s64 	%rd74, %rd9, %rd73;
	ld.global.f64 	%fd95, [%rd74];
	mul.wide.u32 	%rd75, %r261, 8;
	add.s64 	%rd76, %rd1, %rd75;
	ld.global.f64 	%fd96, [%rd76];
	sub.f64 	%fd97, %fd95, %fd96;
	fma.rn.f64 	%fd98, %fd97, %fd97, %fd492;
	ld.global.f64 	%fd99, [%rd74+8];
	ld.global.f64 	%fd100, [%rd76+8];
	sub.f64 	%fd101, %fd99, %fd100;
	fma.rn.f64 	%fd102, %fd101, %fd101, %fd98;
	ld.global.f64 	%fd103, [%rd74+16];
	ld.global.f64 	%fd104, [%rd76+16];
	sub.f64 	%fd105, %fd103, %fd104;
	fma.rn.f64 	%fd106, %fd105, %fd105, %fd102;
	ld.global.f64 	%fd107, [%rd74+24];
	ld.global.f64 	%fd108, [%rd76+24];
	sub.f64 	%fd109, %fd107, %fd108;
	fma.rn.f64 	%fd110, %fd109, %fd109, %fd106;
	ld.global.f64 	%fd111, [%rd74+32];
	ld.global.f64 	%fd112, [%rd76+32];
	sub.f64 	%fd113, %fd111, %fd112;
	fma.rn.f64 	%fd114, %fd113, %fd113, %fd110;
	ld.global.f64 	%fd115, [%rd74+40];
	ld.global.f64 	%fd116, [%rd76+40];
	sub.f64 	%fd117, %fd115, %fd116;
	fma.rn.f64 	%fd118, %fd117, %fd117, %fd114;
	ld.global.f64 	%fd119, [%rd74+48];
	ld.global.f64 	%fd120, [%rd76+48];
	sub.f64 	%fd121, %fd119, %fd120;
	fma.rn.f64 	%fd122, %fd121, %fd121, %fd118;
	ld.global.f64 	%fd123, [%rd74+56];
	ld.global.f64 	%fd124, [%rd76+56];
	sub.f64 	%fd125, %fd123, %fd124;
	fma.rn.f64 	%fd492, %fd125, %fd125, %fd122;
	add.s32 	%r261, %r261, 8;
	setp.ne.s32 	%p10, %r261, %r56;
	mov.u32 	%r263, %r56;
	@%p10 bra 	$L__BB2_13;
$L__BB2_14:
	setp.eq.s32 	%p11, %r53, 0;
	@%p11 bra 	$L__BB2_22;
	setp.lt.u32 	%p12, %r54, 3;
	@%p12 bra 	$L__BB2_17;
	add.s32 	%r198, %r263, %r59;
	mul.wide.s32 	%rd77, %r198, 8;
	add.s64 	%rd78, %rd9, %rd77;
	ld.global.f64 	%fd127, [%rd78];
	mul.wide.u32 	%rd79, %r263, 8;
	add.s64 	%rd80, %rd1, %rd79;
	ld.global.f64 	%fd128, [%rd80];
	sub.f64 	%fd129, %fd127, %fd128;
	fma.rn.f64 	%fd130, %fd129, %fd129, %fd492;
	ld.global.f64 	%fd131, [%rd78+8];
	ld.global.f64 	%fd132, [%rd80+8];
	sub.f64 	%fd133, %fd131, %fd132;
	fma.rn.f64 	%fd134, %fd133, %fd133, %fd130;
	ld.global.f64 	%fd135, [%rd78+16];
	ld.global.f64 	%fd136, [%rd80+16];
	sub.f64 	%fd137, %fd135, %fd136;
	fma.rn.f64 	%fd138, %fd137, %fd137, %fd134;
	ld.global.f64 	%fd139, [%rd78+24];
	ld.global.f64 	%fd140, [%rd80+24];
	sub.f64 	%fd141, %fd139, %fd140;
	fma.rn.f64 	%fd492, %fd141, %fd141, %fd138;
	add.s32 	%r263, %r263, 4;
$L__BB2_17:
	setp.eq.s32 	%p13, %r55, 0;
	@%p13 bra 	$L__BB2_22;
	setp.eq.s32 	%p14, %r55, 1;
	@%p14 bra 	$L__BB2_20;
	add.s32 	%r199, %r263, %r59;
	mul.wide.s32 	%rd81, %r199, 8;
	add.s64 	%rd82, %rd9, %rd81;
	ld.global.f64 	%fd143, [%rd82];
	mul.wide.u32 	%rd83, %r263, 8;
	add.s64 	%rd84, %rd1, %rd83;
	ld.global.f64 	%fd144, [%rd84];
	sub.f64 	%fd145, %fd143, %fd144;
	fma.rn.f64 	%fd146, %fd145, %fd145, %fd492;
	ld.global.f64 	%fd147, [%rd82+8];
	ld.global.f64 	%fd148, [%rd84+8];
	sub.f64 	%fd149, %fd147, %fd148;
	fma.rn.f64 	%fd492, %fd149, %fd149, %fd146;
	add.s32 	%r263, %r263, 2;
$L__BB2_20:
	setp.eq.s32 	%p15, %r57, 0;
	@%p15 bra 	$L__BB2_22;
	add.s32 	%r200, %r263, %r59;
	mul.wide.s32 	%rd85, %r200, 8;
	add.s64 	%rd86, %rd9, %rd85;
	ld.global.f64 	%fd150, [%rd86];
	mul.wide.u32 	%rd87, %r263, 8;
	add.s64 	%rd88, %rd1, %rd87;
	ld.global.f64 	%fd151, [%rd88];
	sub.f64 	%fd152, %fd150, %fd151;
	fma.rn.f64 	%fd492, %fd152, %fd152, %fd492;
$L__BB2_22:
	mul.wide.s32 	%rd89, %r260, 8;
	add.s64 	%rd90, %rd12, %rd89;
	st.global.f64 	[%rd90], %fd492;
	add.s32 	%r260, %r260, %r3;
	setp.lt.s32 	%p16, %r260, %r131;
	@%p16 bra 	$L__BB2_11;
	bra.uni 	$L__BB2_24;
$L__BB2_23:
	mul.wide.s32 	%rd70, %r265, 8;
	add.s64 	%rd71, %rd12, %rd70;
	mov.b64 	%rd72, 0;
	st.global.u64 	[%rd71], %rd72;
	add.s32 	%r265, %r265, %r3;
	setp.lt.s32 	%p8, %r265, %r131;
	@%p8 bra 	$L__BB2_23;
$L__BB2_24:
	setp.lt.s32 	%p17, %r130, 1;
	@%p17 bra 	$L__BB2_100;
	add.s32 	%r70, %r130, -1;
	and.b32  	%r71, %r130, 15;
	add.s32 	%r72, %r71, -1;
	and.b32  	%r73, %r130, 7;
	add.s32 	%r74, %r73, -1;
	and.b32  	%r75, %r130, 3;
	add.s32 	%r76, %r75, -1;
	and.b32  	%r77, %r130, 2147483632;
	and.b32  	%r78, %r130, 2147483640;
	and.b32  	%r79, %r130, 1;
	add.s64 	%rd13, %rd9, 64;
	add.s64 	%rd14, %rd8, 64;
	mul.f64 	%fd14, %fd55, %fd55;
$L__BB2_26:
	ld.param.u64 	%rd167, [_Z15cyclicalgorithmPdS_S_S_S_S_S_S_S_PiS0_idddP17curandStateXORWOWi_param_3];
	ld.param.u64 	%rd166, [_Z15cyclicalgorithmPdS_S_S_S_S_S_S_S_PiS0_idddP17curandStateXORWOWi_param_0];
	mul.lo.s32 	%r81, %r266, %r130;
	cvta.to.global.u64 	%rd91, %rd167;
	mul.wide.s32 	%rd92, %r266, 8;
	add.s64 	%rd15, %rd91, %rd92;
	cvta.to.global.u64 	%rd93, %rd166;
	add.s64 	%rd16, %rd93, %rd92;
$L__BB2_27:
	setp.lt.u32 	%p18, %r70, 15;
	mov.b32 	%r289, 0;
	@%p18 bra 	$L__BB2_30;
	and.b32  	%r202, %r130, 2147483632;
	neg.s32 	%r268, %r202;
	mov.u32 	%r267, %r81;
$L__BB2_29:
	.pragma "nounroll";
	mul.wide.s32 	%rd94, %r267, 8;
	add.s64 	%rd95, %rd13, %rd94;
	add.s64 	%rd96, %rd14, %rd94;
	ld.global.f64 	%fd153, [%rd95+-64];
	st.global.f64 	[%rd96+-64], %fd153;
	ld.global.f64 	%fd154, [%rd95+-56];
	st.global.f64 	[%rd96+-56], %fd154;
	ld.global.f64 	%fd155, [%rd95+-48];
	st.global.f64 	[%rd96+-48], %fd155;
	ld.global.f64 	%fd156, [%rd95+-40];
	st.global.f64 	[%rd96+-40], %fd156;
	ld.global.f64 	%fd157, [%rd95+-32];
	st.global.f64 	[%rd96+-32], %fd157;
	ld.global.f64 	%fd158, [%rd95+-24];
	st.global.f64 	[%rd96+-24], %fd158;
	ld.global.f64 	%fd159, [%rd95+-16];
	st.global.f64 	[%rd96+-16], %fd159;
	ld.global.f64 	%fd160, [%rd95+-8];
	st.global.f64 	[%rd96+-8], %fd160;
	ld.global.f64 	%fd161, [%rd95];
	st.global.f64 	[%rd96], %fd161;
	ld.global.f64 	%fd162, [%rd95+8];
	st.global.f64 	[%rd96+8], %fd162;
	ld.global.f64 	%fd163, [%rd95+16];
	st.global.f64 	[%rd96+16], %fd163;
	ld.global.f64 	%fd164, [%rd95+24];
	st.global.f64 	[%rd96+24], %fd164;
	ld.global.f64 	%fd165, [%rd95+32];
	st.global.f64 	[%rd96+32], %fd165;
	ld.global.f64 	%fd166, [%rd95+40];
	st.global.f64 	[%rd96+40], %fd166;
	ld.global.f64 	%fd167, [%rd95+48];
	st.global.f64 	[%rd96+48], %fd167;
	ld.global.f64 	%fd168, [%rd95+56];
	st.global.f64 	[%rd96+56], %fd168;
	add.s32 	%r268, %r268, 16;
	add.s32 	%r267, %r267, 16;
	setp.eq.s32 	%p19, %r268, 0;
	mov.u32 	%r289, %r77;
	@%p19 bra 	$L__BB2_30;
	bra.uni 	$L__BB2_29;
$L__BB2_30:
	setp.eq.s32 	%p20, %r71, 0;
	@%p20 bra 	$L__BB2_40;
	setp.lt.u32 	%p21, %r72, 7;
	@%p21 bra 	$L__BB2_33;
	add.s32 	%r203, %r289, %r81;
	mul.wide.s32 	%rd97, %r203, 8;
	add.s64 	%rd98, %rd9, %rd97;
	ld.global.f64 	%fd169, [%rd98];
	add.s64 	%rd99, %rd8, %rd97;
	st.global.f64 	[%rd99], %fd169;
	ld.global.f64 	%fd170, [%rd98+8];
	st.global.f64 	[%rd99+8], %fd170;
	ld.global.f64 	%fd171, [%rd98+16];
	st.global.f64 	[%rd99+16], %fd171;
	ld.global.f64 	%fd172, [%rd98+24];
	st.global.f64 	[%rd99+24], %fd172;
	ld.global.f64 	%fd173, [%rd98+32];
	st.global.f64 	[%rd99+32], %fd173;
	ld.global.f64 	%fd174, [%rd98+40];
	st.global.f64 	[%rd99+40], %fd174;
	ld.global.f64 	%fd175, [%rd98+48];
	st.global.f64 	[%rd99+48], %fd175;
	ld.global.f64 	%fd176, [%rd98+56];
	st.global.f64 	[%rd99+56], %fd176;
	add.s32 	%r289, %r289, 8;
$L__BB2_33:
	setp.eq.s32 	%p22, %r73, 0;
	@%p22 bra 	$L__BB2_40;
	setp.lt.u32 	%p23, %r74, 3;
	@%p23 bra 	$L__BB2_36;
	add.s32 	%r204, %r289, %r81;
	mul.wide.s32 	%rd100, %r204, 8;
	add.s64 	%rd101, %rd9, %rd100;
	ld.global.f64 	%fd177, [%rd101];
	add.s64 	%rd102, %rd8, %rd100;
	st.global.f64 	[%rd102], %fd177;
	ld.global.f64 	%fd178, [%rd101+8];
	st.global.f64 	[%rd102+8], %fd178;
	ld.global.f64 	%fd179, [%rd101+16];
	st.global.f64 	[%rd102+16], %fd179;
	ld.global.f64 	%fd180, [%rd101+24];
	st.global.f64 	[%rd102+24], %fd180;
	add.s32 	%r289, %r289, 4;
$L__BB2_36:
	setp.eq.s32 	%p24, %r75, 0;
	@%p24 bra 	$L__BB2_40;
	setp.eq.s32 	%p25, %r75, 1;
	add.s32 	%r205, %r289, %r81;
	mul.wide.s32 	%rd103, %r205, 8;
	add.s64 	%rd28, %rd9, %rd103;
	ld.global.f64 	%fd181, [%rd28];
	add.s64 	%rd29, %rd8, %rd103;
	st.global.f64 	[%rd29], %fd181;
	@%p25 bra 	$L__BB2_40;
	setp.eq.s32 	%p26, %r75, 2;
	ld.global.f64 	%fd182, [%rd28+8];
	st.global.f64 	[%rd29+8], %fd182;
	@%p26 bra 	$L__BB2_40;
	ld.global.f64 	%fd183, [%rd28+16];
	st.global.f64 	[%rd29+16], %fd183;
$L__BB2_40:
	mov.b32 	%r269, 0;
$L__BB2_41:
	setp.lt.u32 	%p27, %r70, 7;
	mov.b32 	%r272, 0;
	@%p27 bra 	$L__BB2_44;
	mov.b32 	%r270, 0;
$L__BB2_43:
	.pragma "nounroll";
	add.s32 	%r209, %r270, %r81;
	mul.wide.s32 	%rd104, %r209, 8;
	add.s64 	%rd105, %rd9, %rd104;
	ld.global.f64 	%fd184, [%rd105];
	mul.wide.u32 	%rd106, %r270, 8;
	add.s64 	%rd107, %rd1, %rd106;
	ld.global.f64 	%fd185, [%rd107];
	sub.f64 	%fd186, %fd184, %fd185;
	add.f64 	%fd187, %fd186, %fd186;
	add.s64 	%rd108, %rd7, %rd104;
	st.global.f64 	[%rd108], %fd187;
	ld.global.f64 	%fd188, [%rd105+8];
	ld.global.f64 	%fd189, [%rd107+8];
	sub.f64 	%fd190, %fd188, %fd189;
	add.f64 	%fd191, %fd190, %fd190;
	st.global.f64 	[%rd108+8], %fd191;
	ld.global.f64 	%fd192, [%rd105+16];
	ld.global.f64 	%fd193, [%rd107+16];
	sub.f64 	%fd194, %fd192, %fd193;
	add.f64 	%fd195, %fd194, %fd194;
	st.global.f64 	[%rd108+16], %fd195;
	ld.global.f64 	%fd196, [%rd105+24];
	ld.global.f64 	%fd197, [%rd107+24];
	sub.f64 	%fd198, %fd196, %fd197;
	add.f64 	%fd199, %fd198, %fd198;
	st.global.f64 	[%rd108+24], %fd199;
	ld.global.f64 	%fd200, [%rd105+32];
	ld.global.f64 	%fd201, [%rd107+32];
	sub.f64 	%fd202, %fd200, %fd201;
	add.f64 	%fd203, %fd202, %fd202;
	st.global.f64 	[%rd108+32], %fd203;
	ld.global.f64 	%fd204, [%rd105+40];
	ld.global.f64 	%fd205, [%rd107+40];
	sub.f64 	%fd206, %fd204, %fd205;
	add.f64 	%fd207, %fd206, %fd206;
	st.global.f64 	[%rd108+40], %fd207;
	ld.global.f64 	%fd208, [%rd105+48];
	ld.global.f64 	%fd209, [%rd107+48];
	sub.f64 	%fd210, %fd208, %fd209;
	add.f64 	%fd211, %fd210, %fd210;
	st.global.f64 	[%rd108+48], %fd211;
	ld.global.f64 	%fd212, [%rd105+56];
	ld.global.f64 	%fd213, [%rd107+56];
	sub.f64 	%fd214, %fd212, %fd213;
	add.f64 	%fd215, %fd214, %fd214;
	st.global.f64 	[%rd108+56], %fd215;
	add.s32 	%r270, %r270, 8;
	setp.ne.s32 	%p28, %r270, %r78;
	mov.u32 	%r272, %r78;
	@%p28 bra 	$L__BB2_43;
$L__BB2_44:
	setp.eq.s32 	%p29, %r73, 0;
	@%p29 bra 	$L__BB2_52;
	setp.lt.u32 	%p30, %r74, 3;
	@%p30 bra 	$L__BB2_47;
	add.s32 	%r210, %r272, %r81;
	mul.wide.s32 	%rd109, %r210, 8;
	add.s64 	%rd110, %rd9, %rd109;
	ld.global.f64 	%fd216, [%rd110];
	mul.wide.u32 	%rd111, %r272, 8;
	add.s64 	%rd112, %rd1, %rd111;
	ld.global.f64 	%fd217, [%rd112];
	sub.f64 	%fd218, %fd216, %fd217;
	add.f64 	%fd219, %fd218, %fd218;
	add.s64 	%rd113, %rd7, %rd109;
	st.global.f64 	[%rd113], %fd219;
	ld.global.f64 	%fd220, [%rd110+8];
	ld.global.f64 	%fd221, [%rd112+8];
	sub.f64 	%fd222, %fd220, %fd221;
	add.f64 	%fd223, %fd222, %fd222;
	st.global.f64 	[%rd113+8], %fd223;
	ld.global.f64 	%fd224, [%rd110+16];
	ld.global.f64 	%fd225, [%rd112+16];
	sub.f64 	%fd226, %fd224, %fd225;
	add.f64 	%fd227, %fd226, %fd226;
	st.global.f64 	[%rd113+16], %fd227;
	ld.global.f64 	%fd228, [%rd110+24];
	ld.global.f64 	%fd229, [%rd112+24];
	sub.f64 	%fd230, %fd228, %fd229;
	add.f64 	%fd231, %fd230, %fd230;
	st.global.f64 	[%rd113+24], %fd231;
	add.s32 	%r272, %r272, 4;
$L__BB2_47:
	setp.eq.s32 	%p31, %r75, 0;
	@%p31 bra 	$L__BB2_52;
	setp.eq.s32 	%p32, %r76, 0;
	@%p32 bra 	$L__BB2_50;
	add.s32 	%r211, %r272, %r81;
	mul.wide.s32 	%rd114, %r211, 8;
	add.s64 	%rd115, %rd9, %rd114;
	ld.global.f64 	%fd232, [%rd115];
	mul.wide.u32 	%rd116, %r272, 8;
	add.s64 	%rd117, %rd1, %rd116;
	ld.global.f64 	%fd233, [%rd117];
	sub.f64 	%fd234, %fd232, %fd233;
	add.f64 	%fd235, %fd234, %fd234;
	add.s64 	%rd118, %rd7, %rd114;
	st.global.f64 	[%rd118], %fd235;
	ld.global.f64 	%fd236, [%rd115+8];
	ld.global.f64 	%fd237, [%rd117+8];
	sub.f64 	%fd238, %fd236, %fd237;
	add.f64 	%fd239, %fd238, %fd238;
	st.global.f64 	[%rd118+8], %fd239;
	add.s32 	%r272, %r272, 2;
$L__BB2_50:
	setp.eq.s32 	%p33, %r79, 0;
	@%p33 bra 	$L__BB2_52;
	add.s32 	%r212, %r272, %r81;
	mul.wide.s32 	%rd119, %r212, 8;
	add.s64 	%rd120, %rd9, %rd119;
	ld.global.f64 	%fd240, [%rd120];
	mul.wide.u32 	%rd121, %r272, 8;
	add.s64 	%rd122, %rd1, %rd121;
	ld.global.f64 	%fd241, [%rd122];
	sub.f64 	%fd242, %fd240, %fd241;
	add.f64 	%fd243, %fd242, %fd242;
	add.s64 	%rd123, %rd7, %rd119;
	st.global.f64 	[%rd123], %fd243;
$L__BB2_52:
	add.s32 	%r95, %r269, %r81;
	mul.wide.s32 	%rd124, %r95, 8;
	add.s64 	%rd17, %rd7, %rd124;
	ld.global.f64 	%fd244, [%rd17];
	setp.gt.f64 	%p34, %fd244, 0d0000000000000000;
	neg.f64 	%fd245, %fd244;
	selp.f64 	%fd246, %fd244, %fd245, %p34;
	setp.lt.f64 	%p35, %fd246, %fd54;
	@%p35 bra 	$L__BB2_86;
	mul.wide.s32 	%rd125, %r95, 8;
	add.s64 	%rd20, %rd9, %rd125;
	add.s64 	%rd21, %rd6, %rd125;
	mul.wide.u32 	%rd126, %r269, 4;
	add.s64 	%rd22, %rd5, %rd126;
	mul.wide.s32 	%rd127, %r95, 4;
	add.s64 	%rd23, %rd4, %rd127;
	mul.wide.u32 	%rd128, %r269, 8;
	add.s64 	%rd24, %rd3, %rd128;
	add.s64 	%rd25, %rd2, %rd128;
	mov.f64 	%fd493, %fd53;
$L__BB2_54:
	setp.lt.u32 	%p36, %r70, 15;
	mov.b32 	%r276, 0;
	@%p36 bra 	$L__BB2_57;
	mov.b32 	%r274, 0;
$L__BB2_56:
	.pragma "nounroll";
	add.s32 	%r215, %r274, %r81;
	mul.wide.s32 	%rd129, %r215, 8;
	add.s64 	%rd130, %rd9, %rd129;
	ld.global.f64 	%fd247, [%rd130];
	add.s64 	%rd131, %rd6, %rd129;
	st.global.f64 	[%rd131], %fd247;
	ld.global.f64 	%fd248, [%rd130+8];
	st.global.f64 	[%rd131+8], %fd248;
	ld.global.f64 	%fd249, [%rd130+16];
	st.global.f64 	[%rd131+16], %fd249;
	ld.global.f64 	%fd250, [%rd130+24];
	st.global.f64 	[%rd131+24], %fd250;
	ld.global.f64 	%fd251, [%rd130+32];
	st.global.f64 	[%rd131+32], %fd251;
	ld.global.f64 	%fd252, [%rd130+40];
	st.global.f64 	[%rd131+40], %fd252;
	ld.global.f64 	%fd253, [%rd130+48];
	st.global.f64 	[%rd131+48], %fd253;
	ld.global.f64 	%fd254, [%rd130+56];
	st.global.f64 	[%rd131+56], %fd254;
	ld.global.f64 	%fd255, [%rd130+64];
	st.global.f64 	[%rd131+64], %fd255;
	ld.global.f64 	%fd256, [%rd130+72];
	st.global.f64 	[%rd131+72], %fd256;
	ld.global.f64 	%fd257, [%rd130+80];
	st.global.f64 	[%rd131+80], %fd257;
	ld.global.f64 	%fd258, [%rd130+88];
	st.global.f64 	[%rd131+88], %fd258;
	ld.global.f64 	%fd259, [%rd130+96];
	st.global.f64 	[%rd131+96], %fd259;
	ld.global.f64 	%fd260, [%rd130+104];
	st.global.f64 	[%rd131+104], %fd260;
	ld.global.f64 	%fd261, [%rd130+112];
	st.global.f64 	[%rd131+112], %fd261;
	ld.global.f64 	%fd262, [%rd130+120];
	st.global.f64 	[%rd131+120], %fd262;
	add.s32 	%r274, %r274, 16;
	setp.ne.s32 	%p37, %r274, %r77;
	mov.u32 	%r276, %r77;
	@%p37 bra 	$L__BB2_56;
$L__BB2_57:
	setp.eq.s32 	%p38, %r71, 0;
	@%p38 bra 	$L__BB2_67;
	setp.lt.u32 	%p39, %r72, 7;
	@%p39 bra 	$L__BB2_60;
	add.s32 	%r216, %r276, %r81;
	mul.wide.s32 	%rd132, %r216, 8;
	add.s64 	%rd133, %rd9, %rd132;
	ld.global.f64 	%fd263, [%rd133];
	add.s64 	%rd134, %rd6, %rd132;
	st.global.f64 	[%rd134], %fd263;
	ld.global.f64 	%fd264, [%rd133+8];
	st.global.f64 	[%rd134+8], %fd264;
	ld.global.f64 	%fd265, [%rd133+16];
	st.global.f64 	[%rd134+16], %fd265;
	ld.global.f64 	%fd266, [%rd133+24];
	st.global.f64 	[%rd134+24], %fd266;
	ld.global.f64 	%fd267, [%rd133+32];
	st.global.f64 	[%rd134+32], %fd267;
	ld.global.f64 	%fd268, [%rd133+40];
	st.global.f64 	[%rd134+40], %fd268;
	ld.global.f64 	%fd269, [%rd133+48];
	st.global.f64 	[%rd134+48], %fd269;
	ld.global.f64 	%fd270, [%rd133+56];
	st.global.f64 	[%rd134+56], %fd270;
	add.s32 	%r276, %r276, 8;
$L__BB2_60:
	setp.eq.s32 	%p40, %r73, 0;
	@%p40 bra 	$L__BB2_67;
	setp.lt.u32 	%p41, %r74, 3;
	@%p41 bra 	$L__BB2_63;
	add.s32 	%r217, %r276, %r81;
	mul.wide.s32 	%rd135, %r217, 8;
	add.s64 	%rd136, %rd9, %rd135;
	ld.global.f64 	%fd271, [%rd136];
	add.s64 	%rd137, %rd6, %rd135;
	st.global.f64 	[%rd137], %fd271;
	ld.global.f64 	%fd272, [%rd136+8];
	st.global.f64 	[%rd137+8], %fd272;
	ld.global.f64 	%fd273, [%rd136+16];
	st.global.f64 	[%rd137+16], %fd273;
	ld.global.f64 	%fd274, [%rd136+24];
	st.global.f64 	[%rd137+24], %fd274;
	add.s32 	%r276, %r276, 4;
$L__BB2_63:
	setp.eq.s32 	%p42, %r75, 0;
	@%p42 bra 	$L__BB2_67;
	setp.eq.s32 	%p43, %r75, 1;
	add.s32 	%r218, %r276, %r81;
	mul.wide.s32 	%rd138, %r218, 8;
	add.s64 	%rd18, %rd9, %rd138;
	ld.global.f64 	%fd275, [%rd18];
	add.s64 	%rd19, %rd6, %rd138;
	st.global.f64 	[%rd19], %fd275;
	@%p43 bra 	$L__BB2_67;
	setp.eq.s32 	%p44, %r75, 2;
	ld.global.f64 	%fd276, [%rd18+8];
	st.global.f64 	[%rd19+8], %fd276;
	@%p44 bra 	$L__BB2_67;
	ld.global.f64 	%fd277, [%rd18+16];
	st.global.f64 	[%rd19+16], %fd277;
$L__BB2_67:
	ld.global.f64 	%fd278, [%rd20];
	ld.global.f64 	%fd279, [%rd17];
	mul.f64 	%fd280, %fd493, %fd279;
	sub.f64 	%fd496, %fd278, %fd280;
	st.global.f64 	[%rd21], %fd496;
	ld.global.u32 	%r279, [%rd22];
	ld.global.u32 	%r278, [%rd23];
	sub.s32 	%r219, %r279, %r278;
	cvt.rn.f64.s32 	%fd281, %r219;
	ld.global.f64 	%fd495, [%rd24];
	cvt.rn.f64.s32 	%fd282, %r278;
	ld.global.f64 	%fd494, [%rd25];
	mul.f64 	%fd283, %fd494, %fd282;
	fma.rn.f64 	%fd284, %fd495, %fd281, %fd283;
	cvt.rn.f64.s32 	%fd285, %r279;
	div.rn.f64 	%fd19, %fd284, %fd285;
	setp.geu.f64 	%p45, %fd496, %fd19;
	@%p45 bra 	$L__BB2_69;
	st.global.f64 	[%rd21], %fd19;
	ld.global.u32 	%r279, [%rd22];
	ld.global.u32 	%r278, [%rd23];
	ld.global.f64 	%fd495, [%rd24];
	ld.global.f64 	%fd494, [%rd25];
	mov.f64 	%fd496, %fd19;
$L__BB2_69:
	sub.s32 	%r220, %r279, %r278;
	cvt.rn.f64.s32 	%fd286, %r220;
	cvt.rn.f64.s32 	%fd287, %r278;
	mul.f64 	%fd288, %fd494, %fd287;
	fma.rn.f64 	%fd289, %fd495, %fd286, %fd288;
	add.f64 	%fd290, %fd494, %fd289;
	sub.f64 	%fd291, %fd290, %fd495;
	cvt.rn.f64.s32 	%fd292, %r279;
	div.rn.f64 	%fd25, %fd291, %fd292;
	setp.leu.f64 	%p46, %fd496, %fd25;
	@%p46 bra 	$L__BB2_71;
	st.global.f64 	[%rd21], %fd25;
$L__BB2_71:
	setp.lt.u32 	%p47, %r70, 7;
	mov.f64 	%fd504, 0d0000000000000000;
	mov.b32 	%r282, 0;
	@%p47 bra 	$L__BB2_74;
	mov.f64 	%fd504, 0d0000000000000000;
	mov.b32 	%r280, 0;
$L__BB2_73:
	.pragma "nounroll";
	add.s32 	%r223, %r280, %r81;
	mul.wide.s32 	%rd139, %r223, 8;
	add.s64 	%rd140, %rd6, %rd139;
	ld.global.f64 	%fd296, [%rd140];
	mul.wide.u32 	%rd141, %r280, 8;
	add.s64 	%rd142, %rd1, %rd141;
	ld.global.f64 	%fd297, [%rd142];
	sub.f64 	%fd298, %fd296, %fd297;
	fma.rn.f64 	%fd299, %fd298, %fd298, %fd504;
	ld.global.f64 	%fd300, [%rd140+8];
	ld.global.f64 	%fd301, [%rd142+8];
	sub.f64 	%fd302, %fd300, %fd301;
	fma.rn.f64 	%fd303, %fd302, %fd302, %fd299;
	ld.global.f64 	%fd304, [%rd140+16];
	ld.global.f64 	%fd305, [%rd142+16];
	sub.f64 	%fd306, %fd304, %fd305;
	fma.rn.f64 	%fd307, %fd306, %fd306, %fd303;
	ld.global.f64 	%fd308, [%rd140+24];
	ld.global.f64 	%fd309, [%rd142+24];
	sub.f64 	%fd310, %fd308, %fd309;
	fma.rn.f64 	%fd311, %fd310, %fd310, %fd307;
	ld.global.f64 	%fd312, [%rd140+32];
	ld.global.f64 	%fd313, [%rd142+32];
	sub.f64 	%fd314, %fd312, %fd313;
	fma.rn.f64 	%fd315, %fd314, %fd314, %fd311;
	ld.global.f64 	%fd316, [%rd140+40];
	ld.global.f64 	%fd317, [%rd142+40];
	sub.f64 	%fd318, %fd316, %fd317;
	fma.rn.f64 	%fd319, %fd318, %fd318, %fd315;
	ld.global.f64 	%fd320, [%rd140+48];
	ld.global.f64 	%fd321, [%rd142+48];
	sub.f64 	%fd322, %fd320, %fd321;
	fma.rn.f64 	%fd323, %fd322, %fd322, %fd319;
	ld.global.f64 	%fd324, [%rd140+56];
	ld.global.f64 	%fd325, [%rd142+56];
	sub.f64 	%fd326, %fd324, %fd325;
	fma.rn.f64 	%fd504, %fd326, %fd326, %fd323;
	add.s32 	%r280, %r280, 8;
	setp.ne.s32 	%p48, %r280, %r78;
	mov.u32 	%r282, %r78;
	@%p48 bra 	$L__BB2_73;
$L__BB2_74:
	setp.eq.s32 	%p49, %r73, 0;
	@%p49 bra 	$L__BB2_82;
	setp.lt.u32 	%p50, %r74, 3;
	@%p50 bra 	$L__BB2_77;
	add.s32 	%r224, %r282, %r81;
	mul.wide.s32 	%rd143, %r224, 8;
	add.s64 	%rd144, %rd6, %rd143;
	ld.global.f64 	%fd328, [%rd144];
	mul.wide.u32 	%rd145, %r282, 8;
	add.s64 	%rd146, %rd1, %rd145;
	ld.global.f64 	%fd329, [%rd146];
	sub.f64 	%fd330, %fd328, %fd329;
	fma.rn.f64 	%fd331, %fd330, %fd330, %fd504;
	ld.global.f64 	%fd332, [%rd144+8];
	ld.global.f64 	%fd333, [%rd146+8];
	sub.f64 	%fd334, %fd332, %fd333;
	fma.rn.f64 	%fd335, %fd334, %fd334, %fd331;
	ld.global.f64 	%fd336, [%rd144+16];
	ld.global.f64 	%fd337, [%rd146+16];
	sub.f64 	%fd338, %fd336, %fd337;
	fma.rn.f64 	%fd339, %fd338, %fd338, %fd335;
	ld.global.f64 	%fd340, [%rd144+24];
	ld.global.f64 	%fd341, [%rd146+24];
	sub.f64 	%fd342, %fd340, %fd341;
	fma.rn.f64 	%fd504, %fd342, %fd342, %fd339;
	add.s32 	%r282, %r282, 4;
$L__BB2_77:
	setp.eq.s32 	%p51, %r75, 0;
	@%p51 bra 	$L__BB2_82;
	setp.eq.s32 	%p52, %r76, 0;
	@%p52 bra 	$L__BB2_80;
	add.s32 	%r225, %r282, %r81;
	mul.wide.s32 	%rd147, %r225, 8;
	add.s64 	%rd148, %rd6, %rd147;
	ld.global.f64 	%fd344, [%rd148];
	mul.wide.u32 	%rd149, %r282, 8;
	add.s64 	%rd150, %rd1, %rd149;
	ld.global.f64 	%fd345, [%rd150];
	sub.f64 	%fd346, %fd344, %fd345;
	fma.rn.f64 	%fd347, %fd346, %fd346, %fd504;
	ld.global.f64 	%fd348, [%rd148+8];
	ld.global.f64 	%fd349, [%rd150+8];
	sub.f64 	%fd350, %fd348, %fd349;
	fma.rn.f64 	%fd504, %fd350, %fd350, %fd347;
	add.s32 	%r282, %r282, 2;
$L__BB2_80:
	setp.eq.s32 	%p53, %r79, 0;
	@%p53 bra 	$L__BB2_82;
	add.s32 	%r226, %r282, %r81;
	mul.wide.s32 	%rd151, %r226, 8;
	add.s64 	%rd152, %rd6, %rd151;
	ld.global.f64 	%fd351, [%rd152];
	mul.wide.u32 	%rd153, %r282, 8;
	add.s64 	%rd154, %rd1, %rd153;
	ld.global.f64 	%fd352, [%rd154];
	sub.f64 	%fd353, %fd351, %fd352;
	fma.rn.f64 	%fd504, %fd353, %fd353, %fd504;
$L__BB2_82:
	st.global.f64 	[%rd15], %fd504;
	ld.global.f64 	%fd354, [%rd16];
	setp.lt.f64 	%p54, %fd504, %fd354;
	@%p54 bra 	$L__BB2_85;
	ld.global.f64 	%fd355, [%rd20];
	ld.global.f64 	%fd356, [%rd21];
	setp.gt.f64 	%p55, %fd355, %fd356;
	sub.f64 	%fd357, %fd355, %fd356;
	sub.f64 	%fd358, %fd356, %fd355;
	selp.f64 	%fd359, %fd357, %fd358, %p55;
	setp.lt.f64 	%p56, %fd359, %fd55;
	@%p56 bra 	$L__BB2_86;
	mul.f64 	%fd493, %fd493, 0d3FE0000000000000;
	bra.uni 	$L__BB2_54;
$L__BB2_85:
	ld.global.f64 	%fd360, [%rd21];
	st.global.f64 	[%rd20], %fd360;
	ld.global.f64 	%fd361, [%rd15];
	st.global.f64 	[%rd16], %fd361;
$L__BB2_86:
	add.s32 	%r269, %r269, 1;
	setp.eq.s32 	%p57, %r269, %r130;
	@%p57 bra 	$L__BB2_87;
	bra.uni 	$L__BB2_41;
$L__BB2_87:
	setp.lt.u32 	%p58, %r70, 15;
	mov.f64 	%fd512, 0d0000000000000000;
	mov.b32 	%r286, 0;
	@%p58 bra 	$L__BB2_88;
	bra.uni 	$L__BB2_101;
$L__BB2_88:
	setp.eq.s32 	%p60, %r71, 0;
	@%p60 bra 	$L__BB2_98;
	setp.lt.u32 	%p61, %r72, 7;
	@%p61 bra 	$L__BB2_91;
	add.s32 	%r230, %r286, %r81;
	mul.wide.s32 	%rd158, %r230, 8;
	add.s64 	%rd159, %rd9, %rd158;
	ld.global.f64 	%fd429, [%rd159];
	add.s64 	%rd160, %rd8, %rd158;
	ld.global.f64 	%fd430, [%rd160];
	sub.f64 	%fd431, %fd429, %fd430;
	fma.rn.f64 	%fd432, %fd431, %fd431, %fd512;
	ld.global.f64 	%fd433, [%rd159+8];
	ld.global.f64 	%fd434, [%rd160+8];
	sub.f64 	%fd435, %fd433, %fd434;
	fma.rn.f64 	%fd436, %fd435, %fd435, %fd432;
	ld.global.f64 	%fd437, [%rd159+16];
	ld.global.f64 	%fd438, [%rd160+16];
	sub.f64 	%fd439, %fd437, %fd438;
	fma.rn.f64 	%fd440, %fd439, %fd439, %fd436;
	ld.global.f64 	%fd441, [%rd159+24];
	ld.global.f64 	%fd442, [%rd160+24];
	sub.f64 	%fd443, %fd441, %fd442;
	fma.rn.f64 	%fd444, %fd443, %fd443, %fd440;
	ld.global.f64 	%fd445, [%rd159+32];
	ld.global.f64 	%fd446, [%rd160+32];
	sub.f64 	%fd447, %fd445, %fd446;
	fma.rn.f64 	%fd448, %fd447, %fd447, %fd444;
	ld.global.f64 	%fd449, [%rd159+40];
	ld.global.f64 	%fd450, [%rd160+40];
	sub.f64 	%fd451, %fd449, %fd450;
	fma.rn.f64 	%fd452, %fd451, %fd451, %fd448;
	ld.global.f64 	%fd453, [%rd159+48];
	ld.global.f64 	%fd454, [%rd160+48];
	sub.f64 	%fd455, %fd453, %fd454;
	fma.rn.f64 	%fd456, %fd455, %fd455, %fd452;
	ld.global.f64 	%fd457, [%rd159+56];
	ld.global.f64 	%fd458, [%rd160+56];
	sub.f64 	%fd459, %fd457, %fd458;
	fma.rn.f64 	%fd512, %fd459, %fd459, %fd456;
	add.s32 	%r286, %r286, 8;
$L__BB2_91:
	setp.eq.s32 	%p62, %r73, 0;
	@%p62 bra 	$L__BB2_98;
	setp.lt.u32 	%p63, %r74, 3;
	@%p63 bra 	$L__BB2_94;
	add.s32 	%r231, %r286, %r81;
	mul.wide.s32 	%rd161, %r231, 8;
	add.s64 	%rd162, %rd9, %rd161;
	ld.global.f64 	%fd461, [%rd162];
	add.s64 	%rd163, %rd8, %rd161;
	ld.global.f64 	%fd462, [%rd163];
	sub.f64 	%fd463, %fd461, %fd462;
	fma.rn.f64 	%fd464, %fd463, %fd463, %fd512;
	ld.global.f64 	%fd465, [%rd162+8];
	ld.global.f64 	%fd466, [%rd163+8];
	sub.f64 	%fd467, %fd465, %fd466;
	fma.rn.f64 	%fd468, %fd467, %fd467, %fd464;
	ld.global.f64 	%fd469, [%rd162+16];
	ld.global.f64 	%fd470, [%rd163+16];
	sub.f64 	%fd471, %fd469, %fd470;
	fma.rn.f64 	%fd472, %fd471, %fd471, %fd468;
	ld.global.f64 	%fd473, [%rd162+24];
	ld.global.f64 	%fd474, [%rd163+24];
	sub.f64 	%fd475, %fd473, %fd474;
	fma.rn.f64 	%fd512, %fd475, %fd475, %fd472;
	add.s32 	%r286, %r286, 4;
$L__BB2_94:
	setp.eq.s32 	%p64, %r75, 0;
	@%p64 bra 	$L__BB2_98;
	setp.eq.s32 	%p65, %r75, 1;
	add.s32 	%r232, %r286, %r81;
	mul.wide.s32 	%rd164, %r232, 8;
	add.s64 	%rd26, %rd9, %rd164;
	ld.global.f64 	%fd476, [%rd26];
	add.s64 	%rd27, %rd8, %rd164;
	ld.global.f64 	%fd477, [%rd27];
	sub.f64 	%fd478, %fd476, %fd477;
	fma.rn.f64 	%fd512, %fd478, %fd478, %fd512;
	@%p65 bra 	$L__BB2_98;
	setp.eq.s32 	%p66, %r75, 2;
	ld.global.f64 	%fd479, [%rd26+8];
	ld.global.f64 	%fd480, [%rd27+8];
	sub.f64 	%fd481, %fd479, %fd480;
	fma.rn.f64 	%fd512, %fd481, %fd481, %fd512;
	@%p66 bra 	$L__BB2_98;
	ld.global.f64 	%fd482, [%rd26+16];
	ld.global.f64 	%fd483, [%rd27+16];
	sub.f64 	%fd484, %fd482, %fd483;
	fma.rn.f64 	%fd512, %fd484, %fd484, %fd512;
$L__BB2_98:
	setp.lt.f64 	%p67, %fd512, %fd14;
	@%p67 bra 	$L__BB2_99;
	bra.uni 	$L__BB2_27;
$L__BB2_99:
	add.s32 	%r266, %r266, %r3;
	setp.lt.s32 	%p68, %r266, %r131;
	@%p68 bra 	$L__BB2_26;
$L__BB2_100:
	ret;
$L__BB2_101:
	mov.f64 	%fd512, 0d0000000000000000;
	mov.b32 	%r284, 0;
$L__BB2_102:
	.pragma "nounroll";
	add.s32 	%r229, %r284, %r81;
	mul.wide.s32 	%rd155, %r229, 8;
	add.s64 	%rd156, %rd9, %rd155;
	ld.global.f64 	%fd365, [%rd156];
	add.s64 	%rd157, %rd8, %rd155;
	ld.global.f64 	%fd366, [%rd157];
	sub.f64 	%fd367, %fd365, %fd366;
	fma.rn.f64 	%fd368, %fd367, %fd367, %fd512;
	ld.global.f64 	%fd369, [%rd156+8];
	ld.global.f64 	%fd370, [%rd157+8];
	sub.f64 	%fd371, %fd369, %fd370;
	fma.rn.f64 	%fd372, %fd371, %fd371, %fd368;
	ld.global.f64 	%fd373, [%rd156+16];
	ld.global.f64 	%fd374, [%rd157+16];
	sub.f64 	%fd375, %fd373, %fd374;
	fma.rn.f64 	%fd376, %fd375, %fd375, %fd372;
	ld.global.f64 	%fd377, [%rd156+24];
	ld.global.f64 	%fd378, [%rd157+24];
	sub.f64 	%fd379, %fd377, %fd378;
	fma.rn.f64 	%fd380, %fd379, %fd379, %fd376;
	ld.global.f64 	%fd381, [%rd156+32];
	ld.global.f64 	%fd382, [%rd157+32];
	sub.f64 	%fd383, %fd381, %fd382;
	fma.rn.f64 	%fd384, %fd383, %fd383, %fd380;
	ld.global.f64 	%fd385, [%rd156+40];
	ld.global.f64 	%fd386, [%rd157+40];
	sub.f64 	%fd387, %fd385, %fd386;
	fma.rn.f64 	%fd388, %fd387, %fd387, %fd384;
	ld.global.f64 	%fd389, [%rd156+48];
	ld.global.f64 	%fd390, [%rd157+48];
	sub.f64 	%fd391, %fd389, %fd390;
	fma.rn.f64 	%fd392, %fd391, %fd391, %fd388;
	ld.global.f64 	%fd393, [%rd156+56];
	ld.global.f64 	%fd394, [%rd157+56];
	sub.f64 	%fd395, %fd393, %fd394;
	fma.rn.f64 	%fd396, %fd395, %fd395, %fd392;
	ld.global.f64 	%fd397, [%rd156+64];
	ld.global.f64 	%fd398, [%rd157+64];
	sub.f64 	%fd399, %fd397, %fd398;
	fma.rn.f64 	%fd400, %fd399, %fd399, %fd396;
	ld.global.f64 	%fd401, [%rd156+72];
	ld.global.f64 	%fd402, [%rd157+72];
	sub.f64 	%fd403, %fd401, %fd402;
	fma.rn.f64 	%fd404, %fd403, %fd403, %fd400;
	ld.global.f64 	%fd405, [%rd156+80];
	ld.global.f64 	%fd406, [%rd157+80];
	sub.f64 	%fd407, %fd405, %fd406;
	fma.rn.f64 	%fd408, %fd407, %fd407, %fd404;
	ld.global.f64 	%fd409, [%rd156+88];
	ld.global.f64 	%fd410, [%rd157+88];
	sub.f64 	%fd411, %fd409, %fd410;
	fma.rn.f64 	%fd412, %fd411, %fd411, %fd408;
	ld.global.f64 	%fd413, [%rd156+96];
	ld.global.f64 	%fd414, [%rd157+96];
	sub.f64 	%fd415, %fd413, %fd414;
	fma.rn.f64 	%fd416, %fd415, %fd415, %fd412;
	ld.global.f64 	%fd417, [%rd156+104];
	ld.global.f64 	%fd418, [%rd157+104];
	sub.f64 	%fd419, %fd417, %fd418;
	fma.rn.f64 	%fd420, %fd419, %fd419, %fd416;
	ld.global.f64 	%fd421, [%rd156+112];
	ld.global.f64 	%fd422, [%rd157+112];
	sub.f64 	%fd423, %fd421, %fd422;
	fma.rn.f64 	%fd424, %fd423, %fd423, %fd420;
	ld.global.f64 	%fd425, [%rd156+120];
	ld.global.f64 	%fd426, [%rd157+120];
	sub.f64 	%fd427, %fd425, %fd426;
	fma.rn.f64 	%fd512, %fd427, %fd427, %fd424;
	add.s32 	%r284, %r284, 16;
	setp.eq.s32 	%p59, %r284, %r77;
	mov.u32 	%r286, %r77;
	@%p59 bra 	$L__BB2_88;
	bra.uni 	$L__BB2_102;

}


// ===== COMPILED SASS (sm_100) =====

	.target	sm_100

	.elftype	@"ET_EXEC"


//--------------------- .note.nv.tkinfo           --------------------------
	.section	.note.nv.tkinfo,"",@"SHT_NOTE"
	.sectionflags	@"SHF_NOTE_NV_TKINFO"
	.tkinfo
        /*0018*/ 	.word	0x00000002
        /*0030*/ 	.string	""
        /*0030*/ 	.string	"ptxas"
        /*0030*/ 	.string	"Cuda compilation tools, release 13.0, V13.0.88"
        /*0030*/ 	.string	"Build cuda_13.0.r13.0/compiler.36424714_0"
        /*0030*/ 	.string	"-arch sm_100 -m 64 "



//--------------------- .note.nv.cuinfo           --------------------------
	.section	.note.nv.cuinfo,"",@"SHT_NOTE"
	.sectionflags	@"SHF_NOTE_NV_CUINFO"
        /*0018*/ 	.short	0x0002
        /*001a*/ 	.short	0x0064
        /*001c*/ 	.short	0x0082
	.zero		2


//--------------------- .nv.info                  --------------------------
	.section	.nv.info,"",@"SHT_CUDA_INFO"
	.align	4


	//----- nvinfo : EIATTR_REGCOUNT
	.align		4
        /*0000*/ 	.byte	0x04, 0x2f
        /*0002*/ 	.short	(.L_10 - .L_9)
	.align		4
.L_9:
        /*0004*/ 	.word	index@(_Z9setuprandP17curandStateXORWOWi)
        /*0008*/ 	.word	0x0000001f


	//----- nvinfo : EIATTR_FRAME_SIZE
	.align		4
.L_10:
        /*000c*/ 	.byte	0x04, 0x11
        /*000e*/ 	.short	(.L_12 - .L_11)
	.align		4
.L_11:
        /*0010*/ 	.word	index@(_Z9setuprandP17curandStateXORWOWi)
        /*0014*/ 	.word	0x00000000


	//----- nvinfo : EIATTR_REGCOUNT
	.align		4
.L_12:
        /*0018*/ 	.byte	0x04, 0x2f
        /*001a*/ 	.short	(.L_14 - .L_13)
	.align		4
.L_13:
        /*001c*/ 	.word	index@(_Z9fillindexPiS_ii)
        /*0020*/ 	.word	0x0000001c


	//----- nvinfo : EIATTR_FRAME_SIZE
	.align		4
.L_14:
        /*0024*/ 	.byte	0x04, 0x11
        /*0026*/ 	.short	(.L_16 - .L_15)
	.align		4
.L_15:
        /*0028*/ 	.word	index@(_Z9fillindexPiS_ii)
        /*002c*/ 	.word	0x00000000


	//----- nvinfo : EIATTR_REGCOUNT
	.align		4
.L_16:
        /*0030*/ 	.byte	0x04, 0x2f
        /*0032*/ 	.short	(.L_18 - .L_17)
	.align		4
.L_17:
        /*0034*/ 	.word	index@(_Z15cyclicalgorithmPdS_S_S_S_S_S_S_S_PiS0_idddP17curandStateXORWOWi)
        /*0038*/ 	.word	0x00000038


	//----- nvinfo : EIATTR_FRAME_SIZE
	.align		4
.L_18:
        /*003c*/ 	.byte	0x04, 0x11
        /*003e*/ 	.short	(.L_20 - .L_19)
	.align		4
.L_19:
        /*0040*/ 	.word	index@($__internal_0_$__cuda_sm20_div_rn_f64_full)
        /*0044*/ 	.word	0x00000000


	//----- nvinfo : EIATTR_FRAME_SIZE
	.align		4
.L_20:
        /*0048*/ 	.byte	0x04, 0x11
        /*004a*/ 	.short	(.L_22 - .L_21)
	.align		4
.L_21:
        /*004c*/ 	.word	index@(_Z15cyclicalgorithmPdS_S_S_S_S_S_S_S_PiS0_idddP17curandStateXORWOWi)
        /*0050*/ 	.word	0x00000000


	//----- nvinfo : EIATTR_MIN_STACK_SIZE
	.align		4
.L_22:
        /*0054*/ 	.byte	0x04, 0x12
        /*0056*/ 	.short	(.L_24 - .L_23)
	.align		4
.L_23:
        /*0058*/ 	.word	index@(_Z15cyclicalgorithmPdS_S_S_S_S_S_S_S_PiS0_idddP17curandStateXORWOWi)
        /*005c*/ 	.word	0x00000000


	//----- nvinfo : EIATTR_MIN_STACK_SIZE
	.align		4
.L_24:
        /*0060*/ 	.byte	0x04, 0x12
        /*0062*/ 	.short	(.L_26 - .L_25)
	.align		4
.L_25:
        /*0064*/ 	.word	index@(_Z9fillindexPiS_ii)
        /*0068*/ 	.word	0x00000000


	//----- nvinfo : EIATTR_MIN_STACK_SIZE
	.align		4
.L_26:
        /*006c*/ 	.byte	0x04, 0x12
        /*006e*/ 	.short	(.L_28 - .L_27)
	.align		4
.L_27:
        /*0070*/ 	.word	index@(_Z9setuprandP17curandStateXORWOWi)
        /*0074*/ 	.word	0x00000000
.L_28:


//--------------------- .nv.compat                --------------------------
	.section	.nv.compat,"",@"SHT_CUDA_COMPAT_INFO"
	.align	4
        /*0000*/ 	.byte	0x02, 0x09, 0x00, 0x00, 0x02, 0x02, 0x01, 0x00, 0x02, 0x05, 0x05, 0x00, 0x03, 0x07, 0x01, 0x01
        /*0010*/ 	.byte	0x02, 0x03, 0x00, 0x00, 0x02, 0x06, 0x01, 0x00, 0x04, 0x0b, 0x08, 0x00, 0x01, 0x00, 0x00, 0x00
        /*0020*/ 	.byte	0x00, 0x00, 0x00, 0x00


//--------------------- .nv.info._Z15cyclicalgorithmPdS_S_S_S_S_S_S_S_PiS0_idddP17curandStateXORWOWi --------------------------
	.section	.nv.info._Z15cyclicalgorithmPdS_S_S_S_S_S_S_S_PiS0_idddP17curandStateXORWOWi,"",@"SHT_CUDA_INFO"
	.sectionflags	@""
	.align	4


	//----- nvinfo : EIATTR_CUDA_API_VERSION
	.align		4
        /*0000*/ 	.byte	0x04, 0x37
        /*0002*/ 	.short	(.L_30 - .L_29)
.L_29:
        /*0004*/ 	.word	0x00000082


	//----- nvinfo : EIATTR_KPARAM_INFO
	.align		4
.L_30:
        /*0008*/ 	.byte	0x04, 0x17
        /*000a*/ 	.short	(.L_32 - .L_31)
.L_31:
        /*000c*/ 	.word	0x00000000
        /*0010*/ 	.short	0x0010
        /*0012*/ 	.short	0x0080
        /*0014*/ 	.byte	0x00, 0xf0, 0x11, 0x00


	//----- nvinfo : EIATTR_KPARAM_INFO
	.align		4
.L_32:
        /*0018*/ 	.byte	0x04, 0x17
        /*001a*/ 	.short	(.L_34 - .L_33)
.L_33:
        /*001c*/ 	.word	0x00000000
        /*0020*/ 	.short	0x000f
        /*0022*/ 	.short	0x0078
        /*0024*/ 	.byte	0x00, 0xf5, 0x21, 0x00


	//----- nvinfo : EIATTR_KPARAM_INFO
	.align		4
.L_34:
        /*0028*/ 	.byte	0x04, 0x17
        /*002a*/ 	.short	(.L_36 - .L_35)
.L_35:
        /*002c*/ 	.word	0x00000000
        /*0030*/ 	.short	0x000e
        /*0032*/ 	.short	0x0070
        /*0034*/ 	.byte	0x00, 0xf0, 0x21, 0x00


	//----- nvinfo : EIATTR_KPARAM_INFO
	.align		4
.L_36:
        /*0038*/ 	.byte	0x04, 0x17
        /*003a*/ 	.short	(.L_38 - .L_37)
.L_37:
        /*003c*/ 	.word	0x00000000
        /*0040*/ 	.short	0x000d
        /*0042*/ 	.short	0x0068
        /*0044*/ 	.byte	0x00, 0xf0, 0x21, 0x00


	//----- nvinfo : EIATTR_KPARAM_INFO
	.align		4
.L_38:
        /*0048*/ 	.byte	0x04, 0x17
        /*004a*/ 	.short	(.L_40 - .L_39)
.L_39:
        /*004c*/ 	.word	0x00000000
        /*0050*/ 	.short	0x000c
        /*0052*/ 	.short	0x0060
        /*0054*/ 	.byte	0x00, 0xf0, 0x21, 0x00


	//----- nvinfo : EIATTR_KPARAM_INFO
	.align		4
.L_40:
        /*0058*/ 	.byte	0x04, 0x17
        /*005a*/ 	.short	(.L_42 - .L_41)
.L_41:
        /*005c*/ 	.word	0x00000000
        /*0060*/ 	.short	0x000b
        /*0062*/ 	.short	0x0058
        /*0064*/ 	.byte	0x00, 0xf0, 0x11, 0x00


	//----- nvinfo : EIATTR_KPARAM_INFO
	.align		4
.L_42:
        /*0068*/ 	.byte	0x04, 0x17
        /*006a*/ 	.short	(.L_44 - .L_43)
.L_43:
        /*006c*/ 	.word	0x00000000
        /*0070*/ 	.short	0x000a
        /*0072*/ 	.short	0x0050
        /*0074*/ 	.byte	0x00, 0xf5, 0x21, 0x00


	//----- nvinfo : EIATTR_KPARAM_INFO
	.align		4
.L_44:
        /*0078*/ 	.byte	0x04, 0x17
        /*007a*/ 	.short	(.L_46 - .L_45)
.L_45:
        /*007c*/ 	.word	0x00000000
        /*0080*/ 	.short	0x0009
        /*0082*/ 	.short	0x0048
        /*0084*/ 	.byte	0x00, 0xf5, 0x21, 0x00


	//----- nvinfo : EIATTR_KPARAM_INFO
	.align		4
.L_46:
        /*0088*/ 	.byte	0x04, 0x17
        /*008a*/ 	.short	(.L_48 - .L_47)
.L_47:
        /*008c*/ 	.word	0x00000000
        /*0090*/ 	.short	0x0008
        /*0092*/ 	.short	0x0040
        /*0094*/ 	.byte	0x00, 0xf5, 0x21, 0x00


	//----- nvinfo : EIATTR_KPARAM_INFO
	.align		4
.L_48:
        /*0098*/ 	.byte	0x04, 0x17
        /*009a*/ 	.short	(.L_50 - .L_49)
.L_49:
        /*009c*/ 	.word	0x00000000
        /*00a0*/ 	.short	0x0007
        /*00a2*/ 	.short	0x0038
        /*00a4*/ 	.byte	0x00, 0xf5, 0x21, 0x00


	//----- nvinfo : EIATTR_KPARAM_INFO
	.align		4
.L_50:
        /*00a8*/ 	.byte	0x04, 0x17
        /*00aa*/ 	.short	(.L_52 - .L_51)
.L_51:
        /*00ac*/ 	.word	0x00000000
        /*00b0*/ 	.short	0x0006
        /*00b2*/ 	.short	0x0030
        /*00b4*/ 	.byte	0x00, 0xf5, 0x21, 0x00


	//----- nvinfo : EIATTR_KPARAM_INFO
	.align		4
.L_52:
        /*00b8*/ 	.byte	0x04, 0x17
        /*00ba*/ 	.short	(.L_54 - .L_53)
.L_53:
        /*00bc*/ 	.word	0x00000000
        /*00c0*/ 	.short	0x0005
        /*00c2*/ 	.short	0x0028
        /*00c4*/ 	.byte	0x00, 0xf5, 0x21, 0x00


	//----- nvinfo : EIATTR_KPARAM_INFO
	.align		4
.L_54:
        /*00c8*/ 	.byte	0x04, 0x17
        /*00ca*/ 	.short	(.L_56 - .L_55)
.L_55:
        /*00cc*/ 	.word	0x00000000
        /*00d0*/ 	.short	0x0004
        /*00d2*/ 	.short	0x0020
        /*00d4*/ 	.byte	0x00, 0xf5, 0x21, 0x00


	//----- nvinfo : EIATTR_KPARAM_INFO
	.align		4
.L_56:
        /*00d8*/ 	.byte	0x04, 0x17
        /*00da*/ 	.short	(.L_58 - .L_57)
.L_57:
        /*00dc*/ 	.word	0x00000000
        /*00e0*/ 	.short	0x0003
        /*00e2*/ 	.short	0x0018
        /*00e4*/ 	.byte	0x00, 0xf5, 0x21, 0x00


	//----- nvinfo : EIATTR_KPARAM_INFO
	.align		4
.L_58:
        /*00e8*/ 	.byte	0x04, 0x17
        /*00ea*/ 	.short	(.L_60 - .L_59)
.L_59:
        /*00ec*/ 	.word	0x00000000
        /*00f0*/ 	.short	0x0002
        /*00f2*/ 	.short	0x0010
        /*00f4*/ 	.byte	0x00, 0xf5, 0x21, 0x00


	//----- nvinfo : EIATTR_KPARAM_INFO
	.align		4
.L_60:
        /*00f8*/ 	.byte	0x04, 0x17
        /*00fa*/ 	.short	(.L_62 - .L_61)
.L_61:
        /*00fc*/ 	.word	0x00000000
        /*0100*/ 	.short	0x0001
        /*0102*/ 	.short	0x0008
        /*0104*/ 	.byte	0x00, 0xf5, 0x21, 0x00


	//----- nvinfo : EIATTR_KPARAM_INFO
	.align		4
.L_62:
        /*0108*/ 	.byte	0x04, 0x17
        /*010a*/ 	.short	(.L_64 - .L_63)
.L_63:
        /*010c*/ 	.word	0x00000000
        /*0110*/ 	.short	0x0000
        /*0112*/ 	.short	0x0000
        /*0114*/ 	.byte	0x00, 0xf5, 0x21, 0x00


	//----- nvinfo : EIATTR_SPARSE_MMA_MASK
	.align		4
.L_64:
        /*0118*/ 	.byte	0x03, 0x50
        /*011a*/ 	.short	0x0000


	//----- nvinfo : EIATTR_MAXREG_COUNT
	.align		4
        /*011c*/ 	.byte	0x03, 0x1b
        /*011e*/ 	.short	0x00ff


	//----- nvinfo : EIATTR_MERCURY_ISA_VERSION
	.align		4
        /*0120*/ 	.byte	0x03, 0x5f
        /*0122*/ 	.short	0x0101


	//----- nvinfo : EIATTR_VRC_CTA_INIT_COUNT
	.align		4
        /*0124*/ 	.byte	0x02, 0x4a
	.zero		1
	.zero		1


	//----- nvinfo : EIATTR_EXIT_INSTR_OFFSETS
	.align		4
        /*0128*/ 	.byte	0x04, 0x1c
        /*012a*/ 	.short	(.L_66 - .L_65)


	//   ....[0]....
.L_65:
        /*012c*/ 	.word	0x00000090


	//   ....[1]....
        /*0130*/ 	.word	0x000017a0


	//   ....[2]....
        /*0134*/ 	.word	0x00004820


	//----- nvinfo : EIATTR_CRS_STACK_SIZE
	.align		4
.L_66:
        /*0138*/ 	.byte	0x04, 0x1e
        /*013a*/ 	.short	(.L_68 - .L_67)
.L_67:
        /*013c*/ 	.word	0x00000000


	//----- nvinfo : EIATTR_CBANK_PARAM_SIZE
	.align		4
.L_68:
        /*0140*/ 	.byte	0x03, 0x19
        /*0142*/ 	.short	0x0084


	//----- nvinfo : EIATTR_PARAM_CBANK
	.align		4
        /*0144*/ 	.byte	0x04, 0x0a
        /*0146*/ 	.short	(.L_70 - .L_69)
	.align		4
.L_69:
        /*0148*/ 	.word	index@(.nv.constant0._Z15cyclicalgorithmPdS_S_S_S_S_S_S_S_PiS0_idddP17curandStateXORWOWi)
        /*014c*/ 	.short	0x0380
        /*014e*/ 	.short	0x0084


	//----- nvinfo : EIATTR_SW_WAR
	.align		4
.L_70:
        /*0150*/ 	.byte	0x04, 0x36
        /*0152*/ 	.short	(.L_72 - .L_71)
.L_71:
        /*0154*/ 	.word	0x00000008
.L_72:


//--------------------- .nv.info._Z9fillindexPiS_ii --------------------------
	.section	.nv.info._Z9fillindexPiS_ii,"",@"SHT_CUDA_INFO"
	.sectionflags	@""
	.align	4


	//----- nvinfo : EIATTR_CUDA_API_VERSION
	.align		4
        /*0000*/ 	.byte	0x04, 0x37
        /*0002*/ 	.short	(.L_74 - .L_73)
.L_73:
        /*0004*/ 	.word	0x00000082


	//----- nvinfo : EIATTR_KPARAM_INFO
	.align		4
.L_74:
        /*0008*/ 	.byte	0x04, 0x17
        /*000a*/ 	.short	(.L_76 - .L_75)
.L_75:
        /*000c*/ 	.word	0x00000000
        /*0010*/ 	.short	0x0003
        /*0012*/ 	.short	0x0014
        /*0014*/ 	.byte	0x00, 0xf0, 0x11, 0x00


	//----- nvinfo : EIATTR_KPARAM_INFO
	.align		4
.L_76:
        /*0018*/ 	.byte	0x04, 0x17
        /*001a*/ 	.short	(.L_78 - .L_77)
.L_77:
        /*001c*/ 	.word	0x00000000
        /*0020*/ 	.short	0x0002
        /*0022*/ 	.short	0x0010
        /*0024*/ 	.byte	0x00, 0xf0, 0x11, 0x00


	//----- nvinfo : EIATTR_KPARAM_INFO
	.align		4
.L_78:
        /*0028*/ 	.byte	0x04, 0x17
        /*002a*/ 	.short	(.L_80 - .L_79)
.L_79:
        /*002c*/ 	.word	0x00000000
        /*0030*/ 	.short	0x0001
        /*0032*/ 	.short	0x0008
        /*0034*/ 	.byte	0x00, 0xf5, 0x21, 0x00


	//----- nvinfo : EIATTR_KPARAM_INFO
	.align		4
.L_80:
        /*0038*/ 	.byte	0x04, 0x17
        /*003a*/ 	.short	(.L_82 - .L_81)
.L_81:
        /*003c*/ 	.word	0x00000000
        /*0040*/ 	.short	0x0000
        /*0042*/ 	.short	0x0000
        /*0044*/ 	.byte	0x00, 0xf5, 0x21, 0x00


	//----- nvinfo : EIATTR_SPARSE_MMA_MASK
	.align		4
.L_82:
        /*0048*/ 	.byte	0x03, 0x50
        /*004a*/ 	.short	0x0000


	//----- nvinfo : EIATTR_MAXREG_COUNT
	.align		4
        /*004c*/ 	.byte	0x03, 0x1b
        /*004e*/ 	.short	0x00ff


	//----- nvinfo : EIATTR_MERCURY_ISA_VERSION
	.align		4
        /*0050*/ 	.byte	0x03, 0x5f
        /*0052*/ 	.short	0x0101


	//----- nvinfo : EIATTR_VRC_CTA_INIT_COUNT
	.align		4
        /*0054*/ 	.byte	0x02, 0x4a
	.zero		1
	.zero		1


	//----- nvinfo : EIATTR_EXIT_INSTR_OFFSETS
	.align		4
        /*0058*/ 	.byte	0x04, 0x1c
        /*005a*/ 	.short	(.L_84 - .L_83)


	//   ....[0]....
.L_83:
        /*005c*/ 	.word	0x00000070


	//   ....[1]....
        /*0060*/ 	.word	0x000000a0


	//   ....[2]....
        /*0064*/ 	.word	0x00003360


	//----- nvinfo : EIATTR_CRS_STACK_SIZE
	.align		4
.L_84:
        /*0068*/ 	.byte	0x04, 0x1e
        /*006a*/ 	.short	(.L_86 - .L_85)
.L_85:
        /*006c*/ 	.word	0x00000000


	//----- nvinfo : EIATTR_CBANK_PARAM_SIZE
	.align		4
.L_86:
        /*0070*/ 	.byte	0x03, 0x19
        /*0072*/ 	.short	0x0018


	//----- nvinfo : EIATTR_PARAM_CBANK
	.align		4
        /*0074*/ 	.byte	0x04, 0x0a
        /*0076*/ 	.short	(.L_88 - .L_87)
	.align		4
.L_87:
        /*0078*/ 	.word	index@(.nv.constant0._Z9fillindexPiS_ii)
        /*007c*/ 	.short	0x0380
        /*007e*/ 	.short	0x0018


	//----- nvinfo : EIATTR_SW_WAR
	.align		4
.L_88:
        /*0080*/ 	.byte	0x04, 0x36
        /*0082*/ 	.short	(.L_90 - .L_89)
.L_89:
        /*0084*/ 	.word	0x00000008
.L_90:


//--------------------- .nv.info._Z9setuprandP17curandStateXORWOWi --------------------------
	.section	.nv.info._Z9setuprandP17curandStateXORWOWi,"",@"SHT_CUDA_INFO"
	.sectionflags	@""
	.align	4


	//----- nvinfo : EIATTR_CUDA_API_VERSION
	.align		4
        /*0000*/ 	.byte	0x04, 0x37
        /*0002*/ 	.short	(.L_92 - .L_91)
.L_91:
        /*0004*/ 	.word	0x00000082


	//----- nvinfo : EIATTR_KPARAM_INFO
	.align		4
.L_92:
        /*0008*/ 	.byte	0x04, 0x17
        /*000a*/ 	.short	(.L_94 - .L_93)
.L_93:
        /*000c*/ 	.word	0x00000000
        /*0010*/ 	.short	0x0001
        /*0012*/ 	.short	0x0008
        /*0014*/ 	.byte	0x00, 0xf0, 0x11, 0x00


	//----- nvinfo : EIATTR_KPARAM_INFO
	.align		4
.L_94:
        /*0018*/ 	.byte	0x04, 0x17
        /*001a*/ 	.short	(.L_96 - .L_95)
.L_95:
        /*001c*/ 	.word	0x00000000
        /*0020*/ 	.short	0x0000
        /*0022*/ 	.short	0x0000
        /*0024*/ 	.byte	0x00, 0xf5, 0x21, 0x00


	//----- nvinfo : EIATTR_SPARSE_MMA_MASK
	.align		4
.L_96:
        /*0028*/ 	.byte	0x03, 0x50
        /*002a*/ 	.short	0x0000


	//----- nvinfo : EIATTR_MAXREG_COUNT
	.align		4
        /*002c*/ 	.byte	0x03, 0x1b
        /*002e*/ 	.short	0x00ff


	//----- nvinfo : EIATTR_MERCURY_ISA_VERSION
	.align		4
        /*0030*/ 	.byte	0x03, 0x5f
        /*0032*/ 	.short	0x0101


	//----- nvinfo : EIATTR_VRC_CTA_INIT_COUNT
	.align		4
        /*0034*/ 	.byte	0x02, 0x4a
	.zero		1
	.zero		1


	//----- nvinfo : EIATTR_EXIT_INSTR_OFFSETS
	.align		4
        /*0038*/ 	.byte	0x04, 0x1c
        /*003a*/ 	.short	(.L_98 - .L_97)


	//   ....[0]....
.L_97:
        /*003c*/ 	.word	0x00000070


	//   ....[1]....
        /*0040*/ 	.word	0x00000f80


	//----- nvinfo : EIATTR_CRS_STACK_SIZE
	.align		4
.L_98:
        /*0044*/ 	.byte	0x04, 0x1e
        /*0046*/ 	.short	(.L_100 - .L_99)
.L_99:
        /*0048*/ 	.word	0x00000000


	//----- nvinfo : EIATTR_CBANK_PARAM_SIZE
	.align		4
.L_100:
        /*004c*/ 	.byte	0x03, 0x19
        /*004e*/ 	.short	0x000c


	//----- nvinfo : EIATTR_PARAM_CBANK
	.align		4
        /*0050*/ 	.byte	0x04, 0x0a
        /*0052*/ 	.short	(.L_102 - .L_101)
	.align		4
.L_101:
        /*0054*/ 	.word	index@(.nv.constant0._Z9setuprandP17curandStateXORWOWi)
        /*0058*/ 	.short	0x0380
        /*005a*/ 	.short	0x000c


	//----- nvinfo : EIATTR_SW_WAR
	.align		4
.L_102:
        /*005c*/ 	.byte	0x04, 0x36
        /*005e*/ 	.short	(.L_104 - .L_103)
.L_103:
        /*0060*/ 	.word	0x00000008
.L_104:


//--------------------- .nv.callgraph             --------------------------
	.section	.nv.callgraph,"",@"SHT_CUDA_CALLGRAPH"
	.align	4
	.sectionentsize	8
	.align		4
        /*0000*/ 	.word	0x00000000
	.align		4
        /*0004*/ 	.word	0xffffffff
	.align		4
        /*0008*/ 	.word	0x00000000
	.align		4
        /*000c*/ 	.word	0xfffffffe
	.align		4
        /*0010*/ 	.word	0x00000000
	.align		4
        /*0014*/ 	.word	0xfffffffd
	.align		4
        /*0018*/ 	.word	0x00000000
	.align		4
        /*001c*/ 	.word	0xfffffffc


//--------------------- .nv.constant4             --------------------------
	.section	.nv.constant4,"a",@progbits
	.align	8
	.align		8
.nv.constant4:
        /*0000*/ 	.dword	precalc_xorwow_matrix
	.align		8
        /*0008*/ 	.dword	precalc_xorwow_offset_matrix
	.align		8
        /*0010*/ 	.dword	mrg32k3aM1
	.align		8
        /*0018*/ 	.dword	mrg32k3aM2
	.align		8
        /*0020*/ 	.dword	mrg32k3aM1SubSeq
	.align		8
        /*0028*/ 	.dword	mrg32k3aM2SubSeq
	.align		8
        /*0030*/ 	.dword	mrg32k3aM1Seq
	.align		8
        /*0038*/ 	.dword	mrg32k3aM2Seq


//--------------------- .nv.constant3             --------------------------
	.section	.nv.constant3,"a",@progbits
	.align	8
.nv.constant3:
	.type		__cr_lgamma_table,@object
	.size		__cr_lgamma_table,(.L_8 - __cr_lgamma_table)
__cr_lgamma_table:
        /*0000*/ 	.byte	0x00, 0x00, 0x00, 0x00, 0x00, 0x00, 0x00, 0x00, 0x00, 0x00, 0x00, 0x00, 0x00, 0x00, 0x00, 0x00
        /*0010*/ 	.byte	0xef, 0x39, 0xfa, 0xfe, 0x42, 0x2e, 0xe6, 0x3f, 0x02, 0x20, 0x2a, 0xfa, 0x0b, 0xab, 0xfc, 0x3f
        /*0020*/ 	.byte	0xf9, 0x2c, 0x92, 0x7c, 0xa7, 0x6c, 0x09, 0x40, 0xc9, 0x79, 0x44, 0x3c, 0x64, 0x26, 0x13, 0x40
        /*0030*/ 	.byte	0xca, 0x01, 0xcf, 0x3a, 0x27, 0x51, 0x1a, 0x40, 0x30, 0xcc, 0x2d, 0xf3, 0xe1, 0x0c, 0x21, 0x40
        /*0040*/ 	.byte	0x0d, 0xb7, 0xfc, 0x82, 0x8e, 0x35, 0x25, 0x40
.L_8:


//--------------------- .text._Z15cyclicalgorithmPdS_S_S_S_S_S_S_S_PiS0_idddP17curandStateXORWOWi --------------------------
	.section	.text._Z15cyclicalgorithmPdS_S_S_S_S_S_S_S_PiS0_idddP17curandStateXORWOWi,"ax",@progbits
	.align	128
        .global         _Z15cyclicalgorithmPdS_S_S_S_S_S_S_S_PiS0_idddP17curandStateXORWOWi
        .type           _Z15cyclicalgorithmPdS_S_S_S_S_S_S_S_PiS0_idddP17curandStateXORWOWi,@function
        .size           _Z15cyclicalgorithmPdS_S_S_S_S_S_S_S_PiS0_idddP17curandStateXORWOWi,(.L_x_84 - _Z15cyclicalgorithmPdS_S_S_S_S_S_S_S_PiS0_idddP17curandStateXORWOWi)
        .other          _Z15cyclicalgorithmPdS_S_S_S_S_S_S_S_PiS0_idddP17curandStateXORWOWi,@"STO_CUDA_ENTRY STV_DEFAULT"
_Z15cyclicalgorithmPdS_S_S_S_S_S_S_S_PiS0_idddP17curandStateXORWOWi:
.text._Z15cyclicalgorithmPdS_S_S_S_S_S_S_S_PiS0_idddP17curandStateXORWOWi:
[----:B------:R-:W-:Y:S01]  /*0000*/  LDC R1, c[0x0][0x37c] ;  /* 0x0000df00ff017b82 */ /* 0x000fe20000000800 */
[----:B------:R-:W0:Y:S01]  /*0010*/  S2R R0, SR_TID.X ;  /* 0x0000000000007919 */ /* 0x000e220000002100 */
[----:B------:R-:W1:Y:S06]  /*0020*/  LDCU UR4, c[0x0][0x360] ;  /* 0x00006c00ff0477ac */ /* 0x000e6c0008000800 */
[----:B------:R-:W0:Y:S01]  /*0030*/  S2UR UR5, SR_CTAID.X ;  /* 0x00000000000579c3 */ /* 0x000e220000002500 */
[----:B------:R-:W2:Y:S07]  /*0040*/  LDCU UR6, c[0x0][0x400] ;  /* 0x00008000ff0677ac */ /* 0x000eae0008000800 */
[----:B------:R-:W0:Y:S01]  /*0050*/  LDC R3, c[0x0][0x360] ;  /* 0x0000d800ff037b82 */ /* 0x000e220000000800 */
[----:B--2---:R-:W-:-:S02]  /*0060*/  IMAD.U32 R8, RZ, RZ, UR6 ;  /* 0x00000006ff087e24 */ /* 0x004fc4000f8e00ff */
[----:B0-----:R-:W-:-:S05]  /*0070*/  IMAD R0, R3, UR5, R0 ;  /* 0x0000000503007c24 */ /* 0x001fca000f8e0200 */
[----:B------:R-:W-:-:S13]  /*0080*/  ISETP.GE.AND P0, PT, R0, R8, PT ;  /* 0x000000080000720c */ /* 0x000fda0003f06270 */
[----:B-1----:R-:W-:Y:S05]  /*0090*/  @P0 EXIT ;  /* 0x000000000000094d */ /* 0x002fea0003800000 */
[----:B------:R-:W0:Y:S01]  /*00a0*/  LDCU UR6, c[0x0][0x3d8] ;  /* 0x00007b00ff0677ac */ /* 0x000e220008000800 */
[----:B------:R-:W1:Y:S01]  /*00b0*/  LDCU UR5, c[0x0][0x370] ;  /* 0x00006e00ff0577ac */ /* 0x000e620008000800 */
[----:B------:R-:W2:Y:S01]  /*00c0*/  LDCU.64 UR12, c[0x0][0x358] ;  /* 0x00006b00ff0c77ac */ /* 0x000ea20008000a00 */
[----:B0-----:R-:W-:Y:S02]  /*00d0*/  UISETP.GE.AND UP0, UPT, UR6, 0x1, UPT ;  /* 0x000000010600788c */ /* 0x001fe4000bf06270 */
[----:B-1----:R-:W-:-:S07]  /*00e0*/  UIMAD UR4, UR4, UR5, URZ ;  /* 0x00000005040472a4 */ /* 0x002fce000f8e02ff */
[----:B--2---:R-:W-:Y:S05]  /*00f0*/  BRA.U !UP0, `(.L_x_0) ;  /* 0x0000000d08907547 */ /* 0x004fea000b800000 */
[----:B------:R-:W-:Y:S01]  /*0100*/  BSSY.RECONVERGENT B0, `(.L_x_0) ;  /* 0x00000e3000007945 */ /* 0x000fe20003800200 */
[----:B------:R-:W-:Y:S01]  /*0110*/  IMAD.MOV.U32 R3, RZ, RZ, R0 ;  /* 0x000000ffff037224 */ /* 0x000fe200078e0000 */
[----:B------:R-:W0:Y:S01]  /*0120*/  LDCU UR7, c[0x0][0x3d8] ;  /* 0x00007b00ff0777ac */ /* 0x000e220008000800 */
[----:B------:R-:W-:-:S12]  /*0130*/  ULOP3.LUT UR5, UR6, 0x7ffffffe, URZ, 0xc0, !UPT ;  /* 0x7ffffffe06057892 */ /* 0x000fd8000f8ec0ff */
.L_x_10:
[----:B------:R-:W1:Y:S01]  /*0140*/  LDC.64 R20, c[0x0][0x3f8] ;  /* 0x0000fe00ff147b82 */ /* 0x000e620000000a00 */
[----:B------:R-:W2:Y:S01]  /*0150*/  LDCU UR6, c[0x0][0x3d8] ;  /* 0x00007b00ff0677ac */ /* 0x000ea20008000800 */
[----:B-1----:R-:W-:-:S05]  /*0160*/  IMAD.WIDE R20, R3, 0x30, R20 ;  /* 0x0000003003147825 */ /* 0x002fca00078e0214 */
[----:B------:R1:W5:Y:S04]  /*0170*/  LDG.E R14, desc[UR12][R20.64+0x20] ;  /* 0x0000200c140e7981 */ /* 0x000368000c1e1900 */
[----:B------:R1:W5:Y:S04]  /*0180*/  LDG.E.64 R18, desc[UR12][R20.64+0x28] ;  /* 0x0000280c14127981 */ /* 0x000368000c1e1b00 */
[----:B------:R1:W5:Y:S04]  /*0190*/  LDG.E.64 R12, desc[UR12][R20.64] ;  /* 0x0000000c140c7981 */ /* 0x000368000c1e1b00 */
[----:B------:R1:W5:Y:S04]  /*01a0*/  LDG.E.64 R10, desc[UR12][R20.64+0x8] ;  /* 0x0000080c140a7981 */ /* 0x000368000c1e1b00 */
[----:B------:R1:W5:Y:S04]  /*01b0*/  LDG.E.64 R6, desc[UR12][R20.64+0x10] ;  /* 0x0000100c14067981 */ /* 0x000368000c1e1b00 */
[----:B------:R1:W5:Y:S01]  /*01c0*/  LDG.E.64 R4, desc[UR12][R20.64+0x18] ;  /* 0x0000180c14047981 */ /* 0x000362000c1e1b00 */
[----:B--2---:R-:W-:Y:S01]  /*01d0*/  UISETP.NE.AND UP0, UPT, UR6, 0x1, UPT ;  /* 0x000000010600788c */ /* 0x004fe2000bf05270 */
[----:B------:R-:W-:-:S08]  /*01e0*/  HFMA2 R15, -RZ, RZ, 0, 0 ;  /* 0x00000000ff0f7431 */ /* 0x000fd000000001ff */
[----:B-1----:R-:W-:Y:S05]  /*01f0*/  BRA.U !UP0, `(.L_x_1) ;  /* 0x0000000908007547 */ /* 0x002fea000b800000 */
[----:B-----5:R-:W-:Y:S01]  /*0200*/  IMAD.MOV.U32 R15, RZ, RZ, R11 ;  /* 0x000000ffff0f7224 */ /* 0x020fe200078e000b */
[----:B------:R-:W-:Y:S01]  /*0210*/  MOV R32, R13 ;  /* 0x0000000d00207202 */ /* 0x000fe20000000f00 */
[----:B------:R-:W-:Y:S02]  /*0220*/  IMAD.MOV.U32 R17, RZ, RZ, R6 ;  /* 0x000000ffff117224 */ /* 0x000fe400078e0006 */
[----:B------:R-:W-:-:S07]  /*0230*/  IMAD.MOV.U32 R16, RZ, RZ, RZ ;  /* 0x000000ffff107224 */ /* 0x000fce00078e00ff */
.L_x_6:
[----:B------:R-:W1:Y:S08]  /*0240*/  LDC.64 R28, c[0x0][0x3d0] ;  /* 0x0000f400ff1c7b82 */ /* 0x000e700000000a00 */
[----:B------:R-:W2:Y:S01]  /*0250*/  LDC.64 R26, c[0x0][0x3c8] ;  /* 0x0000f200ff1a7b82 */ /* 0x000ea20000000a00 */
[----:B0-----:R-:W-:-:S07]  /*0260*/  IMAD R6, R3, UR7, R16 ;  /* 0x0000000703067c24 */ /* 0x001fce000f8e0210 */
[----:B------:R-:W0:Y:S01]  /*0270*/  LDC.64 R22, c[0x0][0x3b8] ;  /* 0x0000ee00ff167b82 */ /* 0x000e220000000a00 */
[----:B-1----:R-:W-:-:S07]  /*0280*/  IMAD.WIDE.U32 R28, R16, 0x4, R28 ;  /* 0x00000004101c7825 */ /* 0x002fce00078e001c */
[----:B------:R-:W1:Y:S01]  /*0290*/  LDC.64 R24, c[0x0][0x3b0] ;  /* 0x0000ec00ff187b82 */ /* 0x000e620000000a00 */
[----:B------:R-:W3:Y:S01]  /*02a0*/  LDG.E R2, desc[UR12][R28.64] ;  /* 0x0000000c1c027981 */ /* 0x000ee2000c1e1900 */
[----:B--2---:R-:W-:-:S05]  /*02b0*/  IMAD.WIDE R26, R6, 0x4, R26 ;  /* 0x00000004061a7825 */ /* 0x004fca00078e021a */
[----:B------:R-:W2:Y:S01]  /*02c0*/  LDG.E R13, desc[UR12][R26.64] ;  /* 0x0000000c1a0d7981 */ /* 0x000ea2000c1e1900 */
[----:B0-----:R-:W-:-:S05]  /*02d0*/  IMAD.WIDE.U32 R22, R16, 0x8, R22 ;  /* 0x0000000810167825 */ /* 0x001fca00078e0016 */
[----:B------:R-:W4:Y:S01]  /*02e0*/  LDG.E.64 R30, desc[UR12][R22.64] ;  /* 0x0000000c161e7981 */ /* 0x000f22000c1e1b00 */
[----:B-1----:R-:W-:-:S05]  /*02f0*/  IMAD.WIDE.U32 R24, R16, 0x8, R24 ;  /* 0x0000000810187825 */ /* 0x002fca00078e0018 */
[----:B------:R-:W5:Y:S01]  /*0300*/  LDG.E.64 R8, desc[UR12][R24.64] ;  /* 0x0000000c18087981 */ /* 0x000f62000c1e1b00 */
[----:B------:R-:W-:Y:S01]  /*0310*/  SHF.R.U32.HI R11, RZ, 0x2, R32 ;  /* 0x00000002ff0b7819 */ /* 0x000fe20000011620 */
[----:B------:R-:W-:Y:S01]  /*0320*/  BSSY.RECONVERGENT B1, `(.L_x_2) ;  /* 0x000002e000017945 */ /* 0x000fe20003800200 */
[----:B------:R-:W-:Y:S02]  /*0330*/  SHF.R.U32.HI R35, RZ, 0x2, R10 ;  /* 0x00000002ff237819 */ /* 0x000fe4000001160a */
[----:B------:R-:W-:Y:S01]  /*0340*/  LOP3.LUT R11, R11, R32, RZ, 0x3c, !PT ;  /* 0x000000200b0b7212 */ /* 0x000fe200078e3cff */
[----:B------:R-:W-:Y:S01]  /*0350*/  IMAD.SHL.U32 R32, R7, 0x10, RZ ;  /* 0x0000001007207824 */ /* 0x000fe200078e00ff */
[----:B------:R-:W-:Y:S02]  /*0360*/  LOP3.LUT R35, R35, R10, RZ, 0x3c, !PT ;  /* 0x0000000a23237212 */ /* 0x000fe400078e3cff */
[----:B------:R-:W-:Y:S02]  /*0370*/  SHF.L.U32 R33, R11, 0x1, RZ ;  /* 0x000000010b217819 */ /* 0x000fe400000006ff */
[----:B------:R-:W-:-:S02]  /*0380*/  MOV R36, 0x1 ;  /* 0x0000000100247802 */ /* 0x000fc40000000f00 */
[----:B------:R-:W-:-:S04]  /*0390*/  LOP3.LUT R32, R7, R32, R33, 0x96, !PT ;  /* 0x0000002007207212 */ /* 0x000fc800078e9621 */
[----:B------:R-:W-:Y:S01]  /*03a0*/  LOP3.LUT R10, R32, R11, RZ, 0x3c, !PT ;  /* 0x0000000b200a7212 */ /* 0x000fe200078e3cff */
[----:B------:R-:W-:-:S03]  /*03b0*/  IMAD.SHL.U32 R11, R35, 0x2, RZ ;  /* 0x00000002230b7824 */ /* 0x000fc600078e00ff */
[----:B------:R-:W-:Y:S01]  /*03c0*/  IADD3 R45, PT, PT, R12, 0x587c5, R10 ;  /* 0x000587c50c2d7810 */ /* 0x000fe20007ffe00a */
[----:B------:R-:W-:-:S05]  /*03d0*/  IMAD.SHL.U32 R32, R10, 0x10, RZ ;  /* 0x000000100a207824 */ /* 0x000fca00078e00ff */
[----:B------:R-:W-:-:S04]  /*03e0*/  LOP3.LUT R11, R35, R11, R32, 0x96, !PT ;  /* 0x0000000b230b7212 */ /* 0x000fc800078e9620 */
[----:B------:R-:W-:-:S04]  /*03f0*/  LOP3.LUT R11, R11, R10, RZ, 0x3c, !PT ;  /* 0x0000000a0b0b7212 */ /* 0x000fc800078e3cff */
[----:B------:R-:W-:-:S05]  /*0400*/  IADD3 R34, PT, PT, R12, 0xb0f8a, R11 ;  /* 0x000b0f8a0c227810 */ /* 0x000fca0007ffe00b */
[----:B------:R-:W-:-:S03]  /*0410*/  IMAD.WIDE.U32 R34, R34, 0x200000, RZ ;  /* 0x0020000022227825 */ /* 0x000fc600078e00ff */
[----:B------:R-:W-:Y:S01]  /*0420*/  LOP3.LUT R44, R34, R45, RZ, 0x3c, !PT ;  /* 0x0000002d222c7212 */ /* 0x000fe200078e3cff */
[----:B------:R-:W-:-:S04]  /*0430*/  IMAD.MOV.U32 R45, RZ, RZ, R35 ;  /* 0x000000ffff2d7224 */ /* 0x000fc800078e0023 */
[----:B------:R-:W-:Y:S08]  /*0440*/  I2F.F64.U64 R34, R44 ;  /* 0x0000002c00227312 */ /* 0x000ff00000301800 */
[----:B---3--:R0:W1:Y:S08]  /*0450*/  I2F.F64 R42, R2 ;  /* 0x00000002002a7312 */ /* 0x0080700000201c00 */
[----:B--2---:R2:W4:Y:S01]  /*0460*/  I2F.F64 R38, R13 ;  /* 0x0000000d00267312 */ /* 0x0045220000201c00 */
[----:B0-----:R-:W-:-:S07]  /*0470*/  IMAD.IADD R2, R2, 0x1, -R13 ;  /* 0x0000000102027824 */ /* 0x001fce00078e0a0d */
[----:B-1----:R-:W0:Y:S01]  /*0480*/  MUFU.RCP64H R37, R43 ;  /* 0x0000002b00257308 */ /* 0x002e220000001800 */
[----:B--2---:R-:W-:Y:S01]  /*0490*/  IMAD.MOV.U32 R13, RZ, RZ, R7 ;  /* 0x000000ffff0d7224 */ /* 0x004fe200078e0007 */
[----:B----4-:R-:W-:Y:S02]  /*04a0*/  DMUL R38, R38, R30 ;  /* 0x0000001e26267228 */ /* 0x010fe40000000000 */
[----:B-----5:R-:W-:Y:S02]  /*04b0*/  DADD R30, -R8, R30 ;  /* 0x00000000081e7229 */ /* 0x020fe4000000011e */
[----:B0-----:R-:W-:-:S08]  /*04c0*/  DFMA R32, -R42, R36, 1 ;  /* 0x3ff000002a20742b */ /* 0x001fd00000000124 */
[----:B------:R-:W-:Y:S02]  /*04d0*/  DFMA R40, R32, R32, R32 ;  /* 0x000000202028722b */ /* 0x000fe40000000020 */
[----:B------:R-:W0:Y:S06]  /*04e0*/  I2F.F64 R32, R2 ;  /* 0x0000000200207312 */ /* 0x000e2c0000201c00 */
[----:B------:R-:W-:Y:S01]  /*04f0*/  DFMA R36, R36, R40, R36 ;  /* 0x000000282424722b */ /* 0x000fe20000000024 */
[----:B------:R-:W-:Y:S01]  /*0500*/  MOV R40, 0x0 ;  /* 0x0000000000287802 */ /* 0x000fe20000000f00 */
[----:B------:R-:W-:-:S06]  /*0510*/  IMAD.MOV.U32 R41, RZ, RZ, 0x3ca00000 ;  /* 0x3ca00000ff297424 */ /* 0x000fcc00078e00ff */
[----:B------:R-:W-:Y:S02]  /*0520*/  DFMA R34, R34, R40, 5.5511151231257827021e-17 ;  /* 0x3c9000002222742b */ /* 0x000fe40000000028 */
[----:B------:R-:W-:Y:S02]  /*0530*/  DFMA R40, -R42, R36, 1 ;  /* 0x3ff000002a28742b */ /* 0x000fe40000000124 */
[----:B0-----:R-:W-:-:S06]  /*0540*/  DFMA R32, R32, R8, R38 ;  /* 0x000000082020722b */ /* 0x001fcc0000000026 */
[----:B------:R-:W-:Y:S02]  /*0550*/  DFMA R40, R36, R40, R36 ;  /* 0x000000282428722b */ /* 0x000fe40000000024 */
[----:B------:R-:W-:-:S08]  /*0560*/  DFMA R38, R34, R30, R32 ;  /* 0x0000001e2226722b */ /* 0x000fd00000000020 */
[----:B------:R-:W-:Y:S02]  /*0570*/  DMUL R8, R38, R40 ;  /* 0x0000002826087228 */ /* 0x000fe40000000000 */
[----:B------:R-:W-:-:S06]  /*0580*/  FSETP.GEU.AND P1, PT, |R39|, 6.5827683646048100446e-37, PT ;  /* 0x036000002700780b */ /* 0x000fcc0003f2e200 */
[----:B------:R-:W-:-:S08]  /*0590*/  DFMA R30, -R42, R8, R38 ;  /* 0x000000082a1e722b */ /* 0x000fd00000000126 */
[----:B------:R-:W-:-:S10]  /*05a0*/  DFMA R8, R40, R30, R8 ;  /* 0x0000001e2808722b */ /* 0x000fd40000000008 */
[----:B------:R-:W-:-:S05]  /*05b0*/  FFMA R2, RZ, R43, R9 ;  /* 0x0000002bff027223 */ /* 0x000fca0000000009 */
[----:B------:R-:W-:-:S13]  /*05c0*/  FSETP.GT.AND P0, PT, |R2|, 1.469367938527859385e-39, PT ;  /* 0x001000000200780b */ /* 0x000fda0003f04200 */
[----:B------:R-:W-:Y:S05]  /*05d0*/  @P0 BRA P1, `(.L_x_3) ;  /* 0x0000000000080947 */ /* 0x000fea0000800000 */
[----:B------:R-:W-:-:S07]  /*05e0*/  MOV R2, 0x600 ;  /* 0x0000060000027802 */ /* 0x000fce0000000f00 */
[----:B------:R-:W-:Y:S05]  /*05f0*/  CALL.REL.NOINC `($__internal_0_$__cuda_sm20_div_rn_f64_full) ;  /* 0x00000040008c7944 */ /* 0x000fea0003c00000 */
.L_x_3:
[----:B------:R-:W-:Y:S05]  /*0600*/  BSYNC.RECONVERGENT B1 ;  /* 0x0000000000017941 */ /* 0x000fea0003800200 */
.L_x_2:
[----:B------:R-:W0:Y:S02]  /*0610*/  LDC.64 R30, c[0x0][0x388] ;  /* 0x0000e200ff1e7b82 */ /* 0x000e240000000a00 */
[----:B0-----:R-:W-:-:S05]  /*0620*/  IMAD.WIDE R30, R6, 0x8, R30 ;  /* 0x00000008061e7825 */ /* 0x001fca00078e021e */
[----:B------:R0:W-:Y:S04]  /*0630*/  STG.E.64 desc[UR12][R30.64], R8 ;  /* 0x000000081e007986 */ /* 0x0001e8000c101b0c */
[----:B------:R-:W2:Y:S04]  /*0640*/  LDG.E R28, desc[UR12][R28.64+0x4] ;  /* 0x0000040c1c1c7981 */ /* 0x000ea8000c1e1900 */
[----:B------:R-:W0:Y:S04]  /*0650*/  LDG.E R27, desc[UR12][R26.64+0x4] ;  /* 0x0000040c1a1b7981 */ /* 0x000e28000c1e1900 */
[----:B------:R-:W3:Y:S04]  /*0660*/  LDG.E.64 R22, desc[UR12][R22.64+0x8] ;  /* 0x0000080c16167981 */ /* 0x000ee8000c1e1b00 */
[----:B------:R-:W4:Y:S01]  /*0670*/  LDG.E.64 R24, desc[UR12][R24.64+0x8] ;  /* 0x0000080c18187981 */ /* 0x000f22000c1e1b00 */
[----:B------:R-:W-:Y:S01]  /*0680*/  SHF.R.U32.HI R2, RZ, 0x2, R15 ;  /* 0x00000002ff027819 */ /* 0x000fe2000001160f */
[----:B------:R-:W-:Y:S01]  /*0690*/  BSSY.RECONVERGENT B1, `(.L_x_4) ;  /* 0x000002e000017945 */ /* 0x000fe20003800200 */
[----:B------:R-:W-:-:S02]  /*06a0*/  SHF.L.U32 R6, R11, 0x4, RZ ;  /* 0x000000040b067819 */ /* 0x000fc400000006ff */
[----:B------:R-:W-:Y:S02]  /*06b0*/  LOP3.LUT R2, R2, R15, RZ, 0x3c, !PT ;  /* 0x0000000f02027212 */ /* 0x000fe400078e3cff */
[----:B------:R-:W-:-:S03]  /*06c0*/  SHF.R.U32.HI R32, RZ, 0x2, R17 ;  /* 0x00000002ff207819 */ /* 0x000fc60000011611 */
[----:B------:R-:W-:Y:S01]  /*06d0*/  IMAD.SHL.U32 R7, R2, 0x2, RZ ;  /* 0x0000000202077824 */ /* 0x000fe200078e00ff */
[----:B------:R-:W-:-:S04]  /*06e0*/  LOP3.LUT R32, R32, R17, RZ, 0x3c, !PT ;  /* 0x0000001120207212 */ /* 0x000fc800078e3cff */
[----:B------:R-:W-:-:S04]  /*06f0*/  LOP3.LUT R7, R11, R6, R7, 0x96, !PT ;  /* 0x000000060b077212 */ /* 0x000fc800078e9607 */
[----:B------:R-:W-:Y:S01]  /*0700*/  LOP3.LUT R6, R7, R2, RZ, 0x3c, !PT ;  /* 0x0000000207067212 */ /* 0x000fe200078e3cff */
[----:B------:R-:W-:-:S03]  /*0710*/  IMAD.SHL.U32 R2, R32, 0x2, RZ ;  /* 0x0000000220027824 */ /* 0x000fc600078e00ff */
[----:B------:R-:W-:Y:S02]  /*0720*/  SHF.L.U32 R7, R6, 0x4, RZ ;  /* 0x0000000406077819 */ /* 0x000fe400000006ff */
[C---:B------:R-:W-:Y:S01]  /*0730*/  IADD3 R39, PT, PT, R12.reuse, 0x10974f, R6 ;  /* 0x0010974f0c277810 */ /* 0x040fe20007ffe006 */
[----:B------:R-:W-:Y:S01]  /*0740*/  VIADD R12, R12, 0x161f14 ;  /* 0x00161f140c0c7836 */ /* 0x000fe20000000000 */
[----:B------:R-:W-:Y:S02]  /*0750*/  LOP3.LUT R7, R32, R2, R7, 0x96, !PT ;  /* 0x0000000220077212 */ /* 0x000fe400078e9607 */
[----:B------:R-:W-:Y:S02]  /*0760*/  MOV R32, 0x1 ;  /* 0x0000000100207802 */ /* 0x000fe40000000f00 */
[----:B------:R-:W-:-:S05]  /*0770*/  LOP3.LUT R7, R7, R6, RZ, 0x3c, !PT ;  /* 0x0000000607077212 */ /* 0x000fca00078e3cff */
[----:B------:R-:W-:-:S04]  /*0780*/  IMAD.IADD R34, R7, 0x1, R12 ;  /* 0x0000000107227824 */ /* 0x000fc800078e020c */
[----:B------:R-:W-:-:S03]  /*0790*/  IMAD.WIDE.U32 R34, R34, 0x200000, RZ ;  /* 0x0020000022227825 */ /* 0x000fc600078e00ff */
[----:B------:R-:W-:Y:S01]  /*07a0*/  LOP3.LUT R38, R34, R39, RZ, 0x3c, !PT ;  /* 0x0000002722267212 */ /* 0x000fe200078e3cff */
[----:B------:R-:W-:-:S04]  /*07b0*/  IMAD.MOV.U32 R39, RZ, RZ, R35 ;  /* 0x000000ffff277224 */ /* 0x000fc800078e0023 */
[----:B------:R-:W-:Y:S08]  /*07c0*/  I2F.F64.U64 R34, R38 ;  /* 0x0000002600227312 */ /* 0x000ff00000301800 */
[----:B--2---:R1:W2:Y:S08]  /*07d0*/  I2F.F64 R42, R28 ;  /* 0x0000001c002a7312 */ /* 0x0042b00000201c00 */
[----:B0-----:R-:W3:Y:S01]  /*07e0*/  I2F.F64 R8, R27 ;  /* 0x0000001b00087312 */ /* 0x001ee20000201c00 */
[----:B-1----:R-:W-:-:S07]  /*07f0*/  IMAD.IADD R28, R28, 0x1, -R27 ;  /* 0x000000011c1c7824 */ /* 0x002fce00078e0a1b */
[----:B--2---:R-:W0:Y:S01]  /*0800*/  MUFU.RCP64H R33, R43 ;  /* 0x0000002b00217308 */ /* 0x004e220000001800 */
[----:B---3--:R-:W-:-:S07]  /*0810*/  DMUL R8, R8, R22 ;  /* 0x0000001608087228 */ /* 0x008fce0000000000 */
[----:B------:R-:W1:Y:S01]  /*0820*/  I2F.F64 R28, R28 ;  /* 0x0000001c001c7312 */ /* 0x000e620000201c00 */
[----:B----4-:R-:W-:Y:S02]  /*0830*/  DADD R22, -R24, R22 ;  /* 0x0000000018167229 */ /* 0x010fe40000000116 */
[----:B0-----:R-:W-:Y:S02]  /*0840*/  DFMA R36, -R42, R32, 1 ;  /* 0x3ff000002a24742b */ /* 0x001fe40000000120 */
[----:B-1----:R-:W-:-:S06]  /*0850*/  DFMA R8, R28, R24, R8 ;  /* 0x000000181c08722b */ /* 0x002fcc0000000008 */
[----:B------:R-:W-:-:S08]  /*0860*/  DFMA R36, R36, R36, R36 ;  /* 0x000000242424722b */ /* 0x000fd00000000024 */
[----:B------:R-:W-:Y:S01]  /*0870*/  DFMA R36, R32, R36, R32 ;  /* 0x000000242024722b */ /* 0x000fe20000000020 */
[----:B------:R-:W-:Y:S01]  /*0880*/  MOV R32, 0x0 ;  /* 0x0000000000207802 */ /* 0x000fe20000000f00 */
[----:B------:R-:W-:-:S06]  /*0890*/  IMAD.MOV.U32 R33, RZ, RZ, 0x3ca00000 ;  /* 0x3ca00000ff217424 */ /* 0x000fcc00078e00ff */
[----:B------:R-:W-:Y:S02]  /*08a0*/  DFMA R26, -R42, R36, 1 ;  /* 0x3ff000002a1a742b */ /* 0x000fe40000000124 */
[----:B------:R-:W-:-:S06]  /*08b0*/  DFMA R34, R34, R32, 5.5511151231257827021e-17 ;  /* 0x3c9000002222742b */ /* 0x000fcc0000000020 */
        /* <DEDUP_REMOVED lines=11> */
.L_x_5:
[----:B------:R-:W-:Y:S05]  /*0970*/  BSYNC.RECONVERGENT B1 ;  /* 0x0000000000017941 */ /* 0x000fea0003800200 */
.L_x_4:
[----:B------:R1:W-:Y:S01]  /*0980*/  STG.E.64 desc[UR12][R30.64+0x8], R8 ;  /* 0x000008081e007986 */ /* 0x0003e2000c101b0c */
[----:B------:R-:W-:Y:S01]  /*0990*/  VIADD R16, R16, 0x2 ;  /* 0x0000000210107836 */ /* 0x000fe20000000000 */
[----:B------:R-:W-:Y:S01]  /*09a0*/  MOV R15, R11 ;  /* 0x0000000b000f7202 */ /* 0x000fe20000000f00 */
[----:B------:R-:W-:Y:S02]  /*09b0*/  IMAD.MOV.U32 R17, RZ, RZ, R6 ;  /* 0x000000ffff117224 */ /* 0x000fe400078e0006 */
[----:B------:R-:W-:Y:S01]  /*09c0*/  IMAD.MOV.U32 R32, RZ, RZ, R13 ;  /* 0x000000ffff207224 */ /* 0x000fe200078e000d */
[----:B------:R-:W-:-:S13]  /*09d0*/  ISETP.NE.AND P0, PT, R16, UR5, PT ;  /* 0x0000000510007c0c */ /* 0x000fda000bf05270 */
[----:B-1----:R-:W-:Y:S05]  /*09e0*/  @P0 BRA `(.L_x_6) ;  /* 0xfffffff800140947 */ /* 0x002fea000383ffff */
[----:B------:R-:W-:-:S07]  /*09f0*/  MOV R15, UR5 ;  /* 0x00000005000f7c02 */ /* 0x000fce0008000f00 */
.L_x_1:
[----:B------:R-:W1:Y:S02]  /*0a00*/  LDCU UR6, c[0x0][0x3d8] ;  /* 0x00007b00ff0677ac */ /* 0x000e640008000800 */
[----:B-1----:R-:W-:-:S09]  /*0a10*/  ULOP3.LUT UP0, URZ, UR6, 0x1, URZ, 0xc0, !UPT ;  /* 0x0000000106ff7892 */ /* 0x002fd2000f80c0ff */
[----:B------:R-:W-:Y:S05]  /*0a20*/  BRA.U !UP0, `(.L_x_7) ;  /* 0x0000000508147547 */ /* 0x000fea000b800000 */
[----:B------:R-:W1:Y:S08]  /*0a30*/  LDC.64 R24, c[0x0][0x3d0] ;  /* 0x0000f400ff187b82 */ /* 0x000e700000000a00 */
[----:B------:R-:W2:Y:S01]  /*0a40*/  LDC.64 R26, c[0x0][0x3c8] ;  /* 0x0000f200ff1a7b82 */ /* 0x000ea20000000a00 */
[----:B------:R-:W-:-:S07]  /*0a50*/  IMAD R16, R3, UR6, R15 ;  /* 0x0000000603107c24 */ /* 0x000fce000f8e020f */
[----:B------:R-:W3:Y:S01]  /*0a60*/  LDC.64 R8, c[0x0][0x3b8] ;  /* 0x0000ee00ff087b82 */ /* 0x000ee20000000a00 */
[----:B-1----:R-:W-:-:S07]  /*0a70*/  IMAD.WIDE.U32 R24, R15, 0x4, R24 ;  /* 0x000000040f187825 */ /* 0x002fce00078e0018 */
[----:B------:R-:W1:Y:S01]  /*0a80*/  LDC.64 R22, c[0x0][0x3b0] ;  /* 0x0000ec00ff167b82 */ /* 0x000e620000000a00 */
[----:B------:R4:W4:Y:S01]  /*0a90*/  LDG.E R2, desc[UR12][R24.64] ;  /* 0x0000000c18027981 */ /* 0x000922000c1e1900 */
[----:B--2---:R-:W-:-:S06]  /*0aa0*/  IMAD.WIDE R26, R16, 0x4, R26 ;  /* 0x00000004101a7825 */ /* 0x004fcc00078e021a */
[----:B------:R-:W2:Y:S01]  /*0ab0*/  LDG.E R27, desc[UR12][R26.64] ;  /* 0x0000000c1a1b7981 */ /* 0x000ea2000c1e1900 */
[----:B---3--:R-:W-:-:S06]  /*0ac0*/  IMAD.WIDE.U32 R8, R15, 0x8, R8 ;  /* 0x000000080f087825 */ /* 0x008fcc00078e0008 */
[----:B------:R-:W3:Y:S01]  /*0ad0*/  LDG.E.64 R8, desc[UR12][R8.64] ;  /* 0x0000000c08087981 */ /* 0x000ee2000c1e1b00 */
[----:B-1----:R-:W-:-:S06]  /*0ae0*/  IMAD.WIDE.U32 R22, R15, 0x8, R22 ;  /* 0x000000080f167825 */ /* 0x002fcc00078e0016 */
[----:B------:R-:W3:Y:S01]  /*0af0*/  LDG.E.64 R22, desc[UR12][R22.64] ;  /* 0x0000000c16167981 */ /* 0x000ee2000c1e1b00 */
[----:B----45:R-:W-:Y:S01]  /*0b00*/  SHF.R.U32.HI R24, RZ, 0x2, R13 ;  /* 0x00000002ff187819 */ /* 0x030fe2000001160d */
[----:B------:R-:W-:Y:S01]  /*0b10*/  IMAD.SHL.U32 R28, R7, 0x10, RZ ;  /* 0x00000010071c7824 */ /* 0x000fe200078e00ff */
[----:B------:R-:W-:Y:S01]  /*0b20*/  SHF.R.U32.HI R15, RZ, 0x2, R10 ;  /* 0x00000002ff0f7819 */ /* 0x000fe2000001160a */
[----:B------:R-:W-:Y:S01]  /*0b30*/  BSSY.RECONVERGENT B1, `(.L_x_8) ;  /* 0x000002c000017945 */ /* 0x000fe20003800200 */
[----:B------:R-:W-:Y:S02]  /*0b40*/  LOP3.LUT R24, R24, R13, RZ, 0x3c, !PT ;  /* 0x0000000d18187212 */ /* 0x000fe400078e3cff */
[----:B------:R-:W-:-:S03]  /*0b50*/  LOP3.LUT R15, R15, R10, RZ, 0x3c, !PT ;  /* 0x0000000a0f0f7212 */ /* 0x000fc600078e3cff */
[----:B------:R-:W-:-:S05]  /*0b60*/  IMAD.SHL.U32 R13, R24, 0x2, RZ ;  /* 0x00000002180d7824 */ /* 0x000fca00078e00ff */
[----:B------:R-:W-:Y:S01]  /*0b70*/  LOP3.LUT R13, R7, R28, R13, 0x96, !PT ;  /* 0x0000001c070d7212 */ /* 0x000fe200078e960d */
[----:B------:R-:W-:-:S03]  /*0b80*/  IMAD.MOV.U32 R28, RZ, RZ, 0x1 ;  /* 0x00000001ff1c7424 */ /* 0x000fc600078e00ff */
[----:B------:R-:W-:Y:S02]  /*0b90*/  LOP3.LUT R17, R13, R24, RZ, 0x3c, !PT ;  /* 0x000000180d117212 */ /* 0x000fe400078e3cff */
[----:B------:R-:W-:Y:S02]  /*0ba0*/  SHF.L.U32 R13, R15, 0x1, RZ ;  /* 0x000000010f0d7819 */ /* 0x000fe400000006ff */
[C---:B------:R-:W-:Y:S01]  /*0bb0*/  IADD3 R37, PT, PT, R12.reuse, 0x587c5, R17 ;  /* 0x000587c50c257810 */ /* 0x040fe20007ffe011 */
[----:B------:R-:W-:Y:S02]  /*0bc0*/  IMAD.SHL.U32 R10, R17, 0x10, RZ ;  /* 0x00000010110a7824 */ /* 0x000fe400078e00ff */
[----:B------:R-:W-:-:S03]  /*0bd0*/  VIADD R12, R12, 0xb0f8a ;  /* 0x000b0f8a0c0c7836 */ /* 0x000fc60000000000 */
[----:B------:R-:W-:-:S04]  /*0be0*/  LOP3.LUT R10, R15, R13, R10, 0x96, !PT ;  /* 0x0000000d0f0a7212 */ /* 0x000fc800078e960a */
[----:B------:R-:W-:-:S04]  /*0bf0*/  LOP3.LUT R15, R10, R17, RZ, 0x3c, !PT ;  /* 0x000000110a0f7212 */ /* 0x000fc800078e3cff */
[----:B------:R-:W-:-:S05]  /*0c00*/  IADD3 R30, PT, PT, R15, R12, RZ ;  /* 0x0000000c0f1e7210 */ /* 0x000fca0007ffe0ff */
[----:B------:R-:W-:-:S03]  /*0c10*/  IMAD.WIDE.U32 R30, R30, 0x200000, RZ ;  /* 0x002000001e1e7825 */ /* 0x000fc600078e00ff */
[----:B------:R-:W-:Y:S01]  /*0c20*/  LOP3.LUT R36, R30, R37, RZ, 0x3c, !PT ;  /* 0x000000251e247212 */ /* 0x000fe200078e3cff */
[----:B------:R-:W-:-:S04]  /*0c30*/  IMAD.MOV.U32 R37, RZ, RZ, R31 ;  /* 0x000000ffff257224 */ /* 0x000fc800078e001f */
[----:B------:R-:W-:Y:S08]  /*0c40*/  I2F.F64.U64 R30, R36 ;  /* 0x00000024001e7312 */ /* 0x000ff00000301800 */
[----:B------:R1:W4:Y:S08]  /*0c50*/  I2F.F64 R42, R2 ;  /* 0x00000002002a7312 */ /* 0x0003300000201c00 */
[----:B--2---:R-:W3:Y:S01]  /*0c60*/  I2F.F64 R24, R27 ;  /* 0x0000001b00187312 */ /* 0x004ee20000201c00 */
[----:B-1----:R-:W-:-:S07]  /*0c70*/  IADD3 R2, PT, PT, R2, -R27, RZ ;  /* 0x8000001b02027210 */ /* 0x002fce0007ffe0ff */
[----:B----4-:R-:W1:Y:S01]  /*0c80*/  MUFU.RCP64H R29, R43 ;  /* 0x0000002b001d7308 */ /* 0x010e620000001800 */
[----:B---3--:R-:W-:Y:S02]  /*0c90*/  DMUL R24, R24, R8 ;  /* 0x0000000818187228 */ /* 0x008fe40000000000 */
[----:B------:R-:W-:Y:S02]  /*0ca0*/  DADD R8, -R22, R8 ;  /* 0x0000000016087229 */ /* 0x000fe40000000108 */
[----:B-1----:R-:W-:-:S08]  /*0cb0*/  DFMA R32, -R42, R28, 1 ;  /* 0x3ff000002a20742b */ /* 0x002fd0000000011c */
[----:B------:R-:W-:Y:S02]  /*0cc0*/  DFMA R34, R32, R32, R32 ;  /* 0x000000202022722b */ /* 0x000fe40000000020 */
[----:B------:R-:W1:Y:S06]  /*0cd0*/  I2F.F64 R32, R2 ;  /* 0x0000000200207312 */ /* 0x000e6c0000201c00 */
[----:B------:R-:W-:Y:S01]  /*0ce0*/  DFMA R34, R28, R34, R28 ;  /* 0x000000221c22722b */ /* 0x000fe2000000001c */
[----:B------:R-:W-:Y:S02]  /*0cf0*/  IMAD.MOV.U32 R28, RZ, RZ, 0x0 ;  /* 0x00000000ff1c7424 */ /* 0x000fe400078e00ff */
[----:B------:R-:W-:-:S05]  /*0d00*/  IMAD.MOV.U32 R29, RZ, RZ, 0x3ca00000 ;  /* 0x3ca00000ff1d7424 */ /* 0x000fca00078e00ff */
[----:B------:R-:W-:Y:S02]  /*0d10*/  DFMA R26, -R42, R34, 1 ;  /* 0x3ff000002a1a742b */ /* 0x000fe40000000122 */
[----:B------:R-:W-:Y:S02]  /*0d20*/  DFMA R30, R30, R28, 5.5511151231257827021e-17 ;  /* 0x3c9000001e1e742b */ /* 0x000fe4000000001c */
[----:B-1----:R-:W-:-:S04]  /*0d30*/  DFMA R24, R32, R22, R24 ;  /* 0x000000162018722b */ /* 0x002fc80000000018 */
[----:B------:R-:W-:-:S04]  /*0d40*/  DFMA R26, R34, R26, R34 ;  /* 0x0000001a221a722b */ /* 0x000fc80000000022 */
        /* <DEDUP_REMOVED lines=9> */
[----:B0-----:R-:W-:Y:S05]  /*0de0*/  CALL.REL.NOINC `($__internal_0_$__cuda_sm20_div_rn_f64_full) ;  /* 0x0000003800907944 */ /* 0x001fea0003c00000 */
.L_x_9:
[----:B0-----:R-:W-:Y:S05]  /*0df0*/  BSYNC.RECONVERGENT B1 ;  /* 0x0000000000017941 */ /* 0x001fea0003800200 */
.L_x_8:
[----:B------:R-:W0:Y:S01]  /*0e00*/  LDC.64 R22, c[0x0][0x388] ;  /* 0x0000e200ff167b82 */ /* 0x000e220000000a00 */
[----:B------:R-:W-:Y:S01]  /*0e10*/  MOV R13, R11 ;  /* 0x0000000b000d7202 */ /* 0x000fe20000000f00 */
[----:B------:R-:W-:Y:S01]  /*0e20*/  IMAD.MOV.U32 R10, RZ, RZ, R6 ;  /* 0x000000ffff0a7224 */ /* 0x000fe200078e0006 */
[----:B------:R-:W-:Y:S01]  /*0e30*/  MOV R6, R17 ;  /* 0x0000001100067202 */ /* 0x000fe20000000f00 */
[----:B------:R-:W-:Y:S02]  /*0e40*/  IMAD.MOV.U32 R11, RZ, RZ, R7 ;  /* 0x000000ffff0b7224 */ /* 0x000fe400078e0007 */
[----:B------:R-:W-:Y:S02]  /*0e50*/  IMAD.MOV.U32 R7, RZ, RZ, R15 ;  /* 0x000000ffff077224 */ /* 0x000fe400078e000f */
[----:B0-----:R-:W-:-:S05]  /*0e60*/  IMAD.WIDE R22, R16, 0x8, R22 ;  /* 0x0000000810167825 */ /* 0x001fca00078e0216 */
[----:B------:R1:W-:Y:S02]  /*0e70*/  STG.E.64 desc[UR12][R22.64], R8 ;  /* 0x0000000816007986 */ /* 0x0003e4000c101b0c */
.L_x_7:
[----:B------:R-:W1:Y:S01]  /*0e80*/  LDCU UR6, c[0x0][0x400] ;  /* 0x00008000ff0677ac */ /* 0x000e620008000800 */
[----:B-----5:R2:W-:Y:S01]  /*0e90*/  STG.E.64 desc[UR12][R20.64], R12 ;  /* 0x0000000c14007986 */ /* 0x0205e2000c101b0c */
[----:B------:R-:W-:-:S03]  /*0ea0*/  VIADD R3, R3, UR4 ;  /* 0x0000000403037c36 */ /* 0x000fc60008000000 */
[----:B------:R2:W-:Y:S04]  /*0eb0*/  STG.E.64 desc[UR12][R20.64+0x8], R10 ;  /* 0x0000080a14007986 */ /* 0x0005e8000c101b0c */
[----:B------:R2:W-:Y:S04]  /*0ec0*/  STG.E.64 desc[UR12][R20.64+0x10], R6 ;  /* 0x0000100614007986 */ /* 0x0005e8000c101b0c */
[----:B------:R2:W-:Y:S04]  /*0ed0*/  STG.E.64 desc[UR12][R20.64+0x18], R4 ;  /* 0x0000180414007986 */ /* 0x0005e8000c101b0c */
[----:B------:R2:W-:Y:S01]  /*0ee0*/  STG.E.64 desc[UR12][R20.64+0x28], R18 ;  /* 0x0000281214007986 */ /* 0x0005e2000c101b0c */
[----:B-1----:R-:W-:-:S03]  /*0ef0*/  MOV R8, UR6 ;  /* 0x0000000600087c02 */ /* 0x002fc60008000f00 */
[----:B------:R2:W-:Y:S01]  /*0f00*/  STG.E desc[UR12][R20.64+0x20], R14 ;  /* 0x0000200e14007986 */ /* 0x0005e2000c10190c */
[----:B------:R-:W-:-:S13]  /*0f10*/  ISETP.GE.AND P0, PT, R3, R8, PT ;  /* 0x000000080300720c */ /* 0x000fda0003f06270 */
[----:B--2---:R-:W-:Y:S05]  /*0f20*/  @!P0 BRA `(.L_x_10) ;  /* 0xfffffff000848947 */ /* 0x004fea000383ffff */
[----:B0-----:R-:W-:Y:S05]  /*0f30*/  BSYNC.RECONVERGENT B0 ;  /* 0x0000000000007941 */ /* 0x001fea0003800200 */
.L_x_0:
[----:B------:R-:W0:Y:S02]  /*0f40*/  LDC R32, c[0x0][0x3d8] ;  /* 0x0000f600ff207b82 */ /* 0x000e240000000800 */
[C---:B0-----:R-:W-:Y:S01]  /*0f50*/  ISETP.GT.AND P0, PT, R32.reuse, RZ, PT ;  /* 0x000000ff2000720c */ /* 0x041fe20003f04270 */
[----:B------:R-:W-:-:S12]  /*0f60*/  VIADD R2, R32, 0xffffffff ;  /* 0xffffffff20027836 */ /* 0x000fd80000000000 */
[----:B------:R-:W-:Y:S05]  /*0f70*/  @P0 BRA `(.L_x_11) ;  /* 0x0000000000280947 */ /* 0x000fea0003800000 */
[----:B------:R-:W0:Y:S01]  /*0f80*/  LDC.64 R4, c[0x0][0x380] ;  /* 0x0000e000ff047b82 */ /* 0x000e220000000a00 */
[----:B------:R-:W-:Y:S01]  /*0f90*/  BSSY.RECONVERGENT B0, `(.L_x_12) ;  /* 0x0000007000007945 */ /* 0x000fe20003800200 */
[----:B------:R-:W-:-:S07]  /*0fa0*/  IMAD.MOV.U32 R7, RZ, RZ, R0 ;  /* 0x000000ffff077224 */ /* 0x000fce00078e0000 */
.L_x_13:
[C---:B0-----:R-:W-:Y:S01]  /*0fb0*/  IMAD.WIDE R2, R7.reuse, 0x8, R4 ;  /* 0x0000000807027825 */ /* 0x041fe200078e0204 */
[----:B------:R-:W-:-:S04]  /*0fc0*/  IADD3 R7, PT, PT, R7, UR4, RZ ;  /* 0x0000000407077c10 */ /* 0x000fc8000fffe0ff */
[----:B------:R1:W-:Y:S01]  /*0fd0*/  STG.E.64 desc[UR12][R2.64], RZ ;  /* 0x000000ff02007986 */ /* 0x0003e2000c101b0c */
[----:B------:R-:W-:-:S13]  /*0fe0*/  ISETP.GE.AND P0, PT, R7, R8, PT ;  /* 0x000000080700720c */ /* 0x000fda0003f06270 */
[----:B-1----:R-:W-:Y:S05]  /*0ff0*/  @!P0 BRA `(.L_x_13) ;  /* 0xfffffffc00ec8947 */ /* 0x002fea000383ffff */
[----:B------:R-:W-:Y:S05]  /*1000*/  BSYNC.RECONVERGENT B0 ;  /* 0x0000000000007941 */ /* 0x000fea0003800200 */
.L_x_12:
[----:B------:R-:W-:Y:S05]  /*1010*/  BRA `(.L_x_14) ;  /* 0x0000000400d47947 */ /* 0x000fea0003800000 */
.L_x_11:
[C---:B------:R-:W-:Y:S01]  /*1020*/  LOP3.LUT R35, R32.reuse, 0x7, RZ, 0xc0, !PT ;  /* 0x0000000720237812 */ /* 0x040fe200078ec0ff */
[----:B------:R-:W-:Y:S01]  /*1030*/  BSSY.RECONVERGENT B0, `(.L_x_14) ;  /* 0x0000073000007945 */ /* 0x000fe20003800200 */
[----:B------:R-:W-:Y:S01]  /*1040*/  LOP3.LUT R44, R32, 0x3, RZ, 0xc0, !PT ;  /* 0x00000003202c7812 */ /* 0x000fe200078ec0ff */
[----:B------:R-:W-:Y:S01]  /*1050*/  IMAD.MOV.U32 R33, RZ, RZ, R0 ;  /* 0x000000ffff217224 */ /* 0x000fe200078e0000 */
[----:B------:R-:W-:Y:S01]  /*1060*/  ISETP.GE.U32.AND P1, PT, R2, 0x7, PT ;  /* 0x000000070200780c */ /* 0x000fe20003f26070 */
[----:B------:R-:W-:Y:S01]  /*1070*/  VIADD R3, R35, 0xffffffff ;  /* 0xffffffff23037836 */ /* 0x000fe20000000000 */
[----:B------:R-:W-:Y:S01]  /*1080*/  LOP3.LUT R32, R32, 0x7ffffff8, RZ, 0xc0, !PT ;  /* 0x7ffffff820207812 */ /* 0x000fe200078ec0ff */
[----:B------:R-:W0:Y:S03]  /*1090*/  LDCU UR6, c[0x0][0x3d8] ;  /* 0x00007b00ff0677ac */ /* 0x000e260008000800 */
[----:B------:R-:W-:-:S13]  /*10a0*/  ISETP.GE.U32.AND P0, PT, R3, 0x3, PT ;  /* 0x000000030300780c */ /* 0x000fda0003f06070 */
.L_x_19:
[----:B------:R-:W-:Y:S01]  /*10b0*/  HFMA2 R2, -RZ, RZ, 0, 0 ;  /* 0x00000000ff027431 */ /* 0x000fe200000001ff */
[----:B------:R-:W-:Y:S01]  /*10c0*/  CS2R R24, SRZ ;  /* 0x0000000000187805 */ /* 0x000fe2000001ff00 */
[----:B------:R-:W-:Y:S06]  /*10d0*/  @!P1 BRA `(.L_x_15) ;  /* 0x0000000000ac9947 */ /* 0x000fec0003800000 */
[----:B------:R-:W-:Y:S01]  /*10e0*/  IMAD.MOV.U32 R34, RZ, RZ, RZ ;  /* 0x000000ffff227224 */ /* 0x000fe200078e00ff */
[----:B------:R-:W-:-:S07]  /*10f0*/  CS2R R24, SRZ ;  /* 0x0000000000187805 */ /* 0x000fce000001ff00 */
.L_x_16:
[----:B------:R-:W1:Y:S01]  /*1100*/  LDC.64 R36, c[0x0][0x388] ;  /* 0x0000e200ff247b82 */ /* 0x000e620000000a00 */
[----:B0-----:R-:W-:-:S07]  /*1110*/  IMAD R3, R33, UR6, R34 ;  /* 0x0000000621037c24 */ /* 0x001fce000f8e0222 */
[----:B------:R-:W0:Y:S01]  /*1120*/  LDC.64 R40, c[0x0][0x3c0] ;  /* 0x0000f000ff287b82 */ /* 0x000e220000000a00 */
[----:B-1----:R-:W-:-:S05]  /*1130*/  IMAD.WIDE R36, R3, 0x8, R36 ;  /* 0x0000000803247825 */ /* 0x002fca00078e0224 */
[----:B------:R-:W2:Y:S01]  /*1140*/  LDG.E.64 R38, desc[UR12][R36.64] ;  /* 0x0000000c24267981 */ /* 0x000ea2000c1e1b00 */
[----:B0-----:R-:W-:-:S03]  /*1150*/  IMAD.WIDE.U32 R40, R34, 0x8, R40 ;  /* 0x0000000822287825 */ /* 0x001fc600078e0028 */
[----:B------:R-:W3:Y:S04]  /*1160*/  LDG.E.64 R26, desc[UR12][R36.64+0x8] ;  /* 0x0000080c241a7981 */ /* 0x000ee8000c1e1b00 */
[----:B------:R-:W2:Y:S04]  /*1170*/  LDG.E.64 R42, desc[UR12][R40.64] ;  /* 0x0000000c282a7981 */ /* 0x000ea8000c1e1b00 */
[----:B------:R-:W3:Y:S04]  /*1180*/  LDG.E.64 R28, desc[UR12][R40.64+0x8] ;  /* 0x0000080c281c7981 */ /* 0x000ee8000c1e1b00 */
[----:B------:R-:W4:Y:S04]  /*1190*/  LDG.E.64 R18, desc[UR12][R36.64+0x10] ;  /* 0x0000100c24127981 */ /* 0x000f28000c1e1b00 */
[----:B------:R-:W4:Y:S04]  /*11a0*/  LDG.E.64 R20, desc[UR12][R40.64+0x10] ;  /* 0x0000100c28147981 */ /* 0x000f28000c1e1b00 */
[----:B------:R-:W5:Y:S04]  /*11b0*/  LDG.E.64 R16, desc[UR12][R36.64+0x18] ;  /* 0x0000180c24107981 */ /* 0x000f68000c1e1b00 */
        /* <DEDUP_REMOVED lines=8> */
[----:B------:R-:W5:Y:S01]  /*1240*/  LDG.E.64 R30, desc[UR12][R40.64+0x38] ;  /* 0x0000380c281e7981 */ /* 0x000f62000c1e1b00 */
[----:B------:R-:W-:-:S05]  /*1250*/  VIADD R34, R34, 0x8 ;  /* 0x0000000822227836 */ /* 0x000fca0000000000 */
[----:B------:R-:W-:Y:S01]  /*1260*/  ISETP.NE.AND P2, PT, R34, R32, PT ;  /* 0x000000202200720c */ /* 0x000fe20003f45270 */
[----:B--2---:R-:W-:Y:S02]  /*1270*/  DADD R38, R38, -R42 ;  /* 0x0000000026267229 */ /* 0x004fe4000000082a */
[----:B---3--:R-:W-:-:S06]  /*1280*/  DADD R26, R26, -R28 ;  /* 0x000000001a1a7229 */ /* 0x008fcc000000081c */
[----:B------:R-:W-:Y:S02]  /*1290*/  DFMA R24, R38, R38, R24 ;  /* 0x000000262618722b */ /* 0x000fe40000000018 */
[----:B----4-:R-:W-:-:S06]  /*12a0*/  DADD R18, R18, -R20 ;  /* 0x0000000012127229 */ /* 0x010fcc0000000814 */
[----:B------:R-:W-:Y:S02]  /*12b0*/  DFMA R24, R26, R26, R24 ;  /* 0x0000001a1a18722b */ /* 0x000fe40000000018 */
[----:B-----5:R-:W-:-:S06]  /*12c0*/  DADD R14, R16, -R14 ;  /* 0x00000000100e7229 */ /* 0x020fcc000000080e */
[----:B------:R-:W-:Y:S02]  /*12d0*/  DFMA R24, R18, R18, R24 ;  /* 0x000000121218722b */ /* 0x000fe40000000018 */
[----:B------:R-:W-:-:S06]  /*12e0*/  DADD R10, R12, -R10 ;  /* 0x000000000c0a7229 */ /* 0x000fcc000000080a */
[----:B------:R-:W-:Y:S02]  /*12f0*/  DFMA R24, R14, R14, R24 ;  /* 0x0000000e0e18722b */ /* 0x000fe40000000018 */
[----:B------:R-:W-:-:S06]  /*1300*/  DADD R6, R8, -R6 ;  /* 0x0000000008067229 */ /* 0x000fcc0000000806 */
[----:B------:R-:W-:Y:S02]  /*1310*/  DFMA R24, R10, R10, R24 ;  /* 0x0000000a0a18722b */ /* 0x000fe40000000018 */
[----:B------:R-:W-:-:S06]  /*1320*/  DADD R2, R4, -R2 ;  /* 0x0000000004027229 */ /* 0x000fcc0000000802 */
[----:B------:R-:W-:Y:S02]  /*1330*/  DFMA R24, R6, R6, R24 ;  /* 0x000000060618722b */ /* 0x000fe40000000018 */
[----:B------:R-:W-:-:S06]  /*1340*/  DADD R22, R22, -R30 ;  /* 0x0000000016167229 */ /* 0x000fcc000000081e */
[----:B------:R-:W-:-:S08]  /*1350*/  DFMA R24, R2, R2, R24 ;  /* 0x000000020218722b */ /* 0x000fd00000000018 */
[----:B------:R-:W-:Y:S01]  /*1360*/  DFMA R24, R22, R22, R24 ;  /* 0x000000161618722b */ /* 0x000fe20000000018 */
[----:B------:R-:W-:Y:S10]  /*1370*/  @P2 BRA `(.L_x_16) ;  /* 0xfffffffc00602947 */ /* 0x000ff4000383ffff */
[----:B------:R-:W-:-:S07]  /*1380*/  MOV R2, R32 ;  /* 0x0000002000027202 */ /* 0x000fce0000000f00 */
.L_x_15:
[----:B------:R-:W-:-:S13]  /*1390*/  ISETP.NE.AND P2, PT, R35, RZ, PT ;  /* 0x000000ff2300720c */ /* 0x000fda0003f45270 */
[----:B------:R-:W-:Y:S05]  /*13a0*/  @!P2 BRA `(.L_x_17) ;  /* 0x0000000000d0a947 */ /* 0x000fea0003800000 */
[----:B------:R-:W-:Y:S01]  /*13b0*/  ISETP.NE.AND P2, PT, R44, RZ, PT ;  /* 0x000000ff2c00720c */ /* 0x000fe20003f45270 */
[----:B------:R-:W-:-:S12]  /*13c0*/  @!P0 BRA `(.L_x_18) ;  /* 0x00000000005c8947 */ /* 0x000fd80003800000 */
[----:B------:R-:W1:Y:S01]  /*13d0*/  LDC.64 R8, c[0x0][0x3c0] ;  /* 0x0000f000ff087b82 */ /* 0x000e620000000a00 */
[----:B------:R-:W2:Y:S07]  /*13e0*/  LDCU UR5, c[0x0][0x3d8] ;  /* 0x00007b00ff0577ac */ /* 0x000eae0008000800 */
[----:B------:R-:W3:Y:S01]  /*13f0*/  LDC.64 R4, c[0x0][0x388] ;  /* 0x0000e200ff047b82 */ /* 0x000ee20000000a00 */
[----:B--2---:R-:W-:Y:S02]  /*1400*/  IMAD R3, R33, UR5, R2 ;  /* 0x0000000521037c24 */ /* 0x004fe4000f8e0202 */
[----:B-1----:R-:W-:-:S05]  /*1410*/  IMAD.WIDE.U32 R8, R2, 0x8, R8 ;  /* 0x0000000802087825 */ /* 0x002fca00078e0008 */
[----:B------:R-:W2:Y:S01]  /*1420*/  LDG.E.64 R10, desc[UR12][R8.64] ;  /* 0x0000000c080a7981 */ /* 0x000ea2000c1e1b00 */
[----:B---3--:R-:W-:-:S03]  /*1430*/  IMAD.WIDE R4, R3, 0x8, R4 ;  /* 0x0000000803047825 */ /* 0x008fc600078e0204 */
[----:B------:R-:W3:Y:S04]  /*1440*/  LDG.E.64 R14, desc[UR12][R8.64+0x8] ;  /* 0x0000080c080e7981 */ /* 0x000ee8000c1e1b00 */
[----:B------:R-:W2:Y:S04]  /*1450*/  LDG.E.64 R6, desc[UR12][R4.64] ;  /* 0x0000000c04067981 */ /* 0x000ea8000c1e1b00 */
[----:B------:R-:W3:Y:S04]  /*1460*/  LDG.E.64 R12, desc[UR12][R4.64+0x8] ;  /* 0x0000080c040c7981 */ /* 0x000ee8000c1e1b00 */
[----:B------:R-:W4:Y:S04]  /*1470*/  LDG.E.64 R18, desc[UR12][R8.64+0x10] ;  /* 0x0000100c08127981 */ /* 0x000f28000c1e1b00 */
[----:B------:R-:W4:Y:S04]  /*1480*/  LDG.E.64 R16, desc[UR12][R4.64+0x10] ;  /* 0x0000100c04107981 */ /* 0x000f28000c1e1b00 */
[----:B------:R-:W5:Y:S04]  /*1490*/  LDG.E.64 R22, desc[UR12][R8.64+0x18] ;  /* 0x0000180c08167981 */ /* 0x000f68000c1e1b00 */
[----:B------:R-:W5:Y:S01]  /*14a0*/  LDG.E.64 R20, desc[UR12][R4.64+0x18] ;  /* 0x0000180c04147981 */ /* 0x000f62000c1e1b00 */
[----:B------:R-:W-:Y:S01]  /*14b0*/  VIADD R2, R2, 0x4 ;  /* 0x0000000402027836 */ /* 0x000fe20000000000 */
[----:B--2---:R-:W-:-:S02]  /*14c0*/  DADD R6, R6, -R10 ;  /* 0x0000000006067229 */ /* 0x004fc4000000080a */
[----:B---3--:R-:W-:-:S06]  /*14d0*/  DADD R12, R12, -R14 ;  /* 0x000000000c0c7229 */ /* 0x008fcc000000080e */
[----:B------:R-:W-:Y:S02]  /*14e0*/  DFMA R6, R6, R6, R24 ;  /* 0x000000060606722b */ /* 0x000fe40000000018 */
[----:B----4-:R-:W-:-:S06]  /*14f0*/  DADD R16, R16, -R18 ;  /* 0x0000000010107229 */ /* 0x010fcc0000000812 */
[----:B------:R-:W-:Y:S02]  /*1500*/  DFMA R6, R12, R12, R6 ;  /* 0x0000000c0c06722b */ /* 0x000fe40000000006 */
[----:B-----5:R-:W-:-:S06]  /*1510*/  DADD R20, R20, -R22 ;  /* 0x0000000014147229 */ /* 0x020fcc0000000816 */
[----:B------:R-:W-:-:S08]  /*1520*/  DFMA R6, R16, R16, R6 ;  /* 0x000000101006722b */ /* 0x000fd00000000006 */
[----:B------:R-:W-:-:S11]  /*1530*/  DFMA R24, R20, R20, R6 ;  /* 0x000000141418722b */ /* 0x000fd60000000006 */
.L_x_18:
[----:B------:R-:W-:Y:S05]  /*1540*/  @!P2 BRA `(.L_x_17) ;  /* 0x000000000068a947 */ /* 0x000fea0003800000 */
[----:B------:R-:W1:Y:S01]  /*1550*/  LDC R3, c[0x0][0x3d8] ;  /* 0x0000f600ff037b82 */ /* 0x000e620000000800 */
[----:B------:R-:W-:-:S13]  /*1560*/  ISETP.NE.AND P2, PT, R44, 0x1, PT ;  /* 0x000000012c00780c */ /* 0x000fda0003f45270 */
[----:B------:R-:W2:Y:S08]  /*1570*/  @P2 LDC.64 R4, c[0x0][0x388] ;  /* 0x0000e200ff042b82 */ /* 0x000eb00000000a00 */
[----:B------:R-:W3:Y:S01]  /*1580*/  @P2 LDC.64 R8, c[0x0][0x3c0] ;  /* 0x0000f000ff082b82 */ /* 0x000ee20000000a00 */
[----:B-1----:R-:W-:Y:S01]  /*1590*/  LOP3.LUT P3, RZ, R3, 0x1, RZ, 0xc0, !PT ;  /* 0x0000000103ff7812 */ /* 0x002fe2000786c0ff */
[----:B------:R-:W-:-:S12]  /*15a0*/  @P2 IMAD R7, R33, R3, R2 ;  /* 0x0000000321072224 */ /* 0x000fd800078e0202 */
[----:B------:R-:W1:Y:S01]  /*15b0*/  @P3 LDC.64 R20, c[0x0][0x3c0] ;  /* 0x0000f000ff143b82 */ /* 0x000e620000000a00 */
[----:B--2---:R-:W-:-:S05]  /*15c0*/  @P2 IMAD.WIDE R6, R7, 0x8, R4 ;  /* 0x0000000807062825 */ /* 0x004fca00078e0204 */
[----:B------:R-:W2:Y:S02]  /*15d0*/  @P2 LDG.E.64 R14, desc[UR12][R6.64+0x8] ;  /* 0x0000080c060e2981 */ /* 0x000ea4000c1e1b00 */
[----:B------:R-:W4:Y:S01]  /*15e0*/  @P3 LDC.64 R18, c[0x0][0x388] ;  /* 0x0000e200ff123b82 */ /* 0x000f220000000a00 */
[C---:B---3--:R-:W-:Y:S02]  /*15f0*/  @P2 IMAD.WIDE.U32 R10, R2.reuse, 0x8, R8 ;  /* 0x00000008020a2825 */ /* 0x048fe400078e0008 */
[----:B------:R-:W3:Y:S02]  /*1600*/  @P2 LDG.E.64 R8, desc[UR12][R6.64] ;  /* 0x0000000c06082981 */ /* 0x000ee4000c1e1b00 */
[----:B------:R-:W-:Y:S02]  /*1610*/  @P2 VIADD R2, R2, 0x2 ;  /* 0x0000000202022836 */ /* 0x000fe40000000000 */
[----:B------:R-:W3:Y:S02]  /*1620*/  @P2 LDG.E.64 R12, desc[UR12][R10.64] ;  /* 0x0000000c0a0c2981 */ /* 0x000ee4000c1e1b00 */
[----:B------:R-:W-:-:S02]  /*1630*/  @P3 IMAD R3, R33, R3, R2 ;  /* 0x0000000321033224 */ /* 0x000fc400078e0202 */
[----:B------:R-:W2:Y:S01]  /*1640*/  @P2 LDG.E.64 R16, desc[UR12][R10.64+0x8] ;  /* 0x0000080c0a102981 */ /* 0x000ea2000c1e1b00 */
[----:B-1----:R-:W-:-:S06]  /*1650*/  @P3 IMAD.WIDE.U32 R4, R2, 0x8, R20 ;  /* 0x0000000802043825 */ /* 0x002fcc00078e0014 */
[----:B------:R-:W5:Y:S01]  /*1660*/  @P3 LDG.E.64 R4, desc[UR12][R4.64] ;  /* 0x0000000c04043981 */ /* 0x000f62000c1e1b00 */
[----:B----4-:R-:W-:-:S06]  /*1670*/  @P3 IMAD.WIDE R2, R3, 0x8, R18 ;  /* 0x0000000803023825 */ /* 0x010fcc00078e0212 */
[----:B------:R-:W5:Y:S01]  /*1680*/  @P3 LDG.E.64 R2, desc[UR12][R2.64] ;  /* 0x0000000c02023981 */ /* 0x000f62000c1e1b00 */
[----:B---3--:R-:W-:Y:S02]  /*1690*/  @P2 DADD R8, R8, -R12 ;  /* 0x0000000008082229 */ /* 0x008fe4000000080c */
[----:B--2---:R-:W-:-:S06]  /*16a0*/  @P2 DADD R14, R14, -R16 ;  /* 0x000000000e0e2229 */ /* 0x004fcc0000000810 */
[----:B------:R-:W-:-:S08]  /*16b0*/  @P2 DFMA R8, R8, R8, R24 ;  /* 0x000000080808222b */ /* 0x000fd00000000018 */
[----:B------:R-:W-:Y:S02]  /*16c0*/  @P2 DFMA R24, R14, R14, R8 ;  /* 0x0000000e0e18222b */ /* 0x000fe40000000008 */
[----:B-----5:R-:W-:-:S08]  /*16d0*/  @P3 DADD R6, R2, -R4 ;  /* 0x0000000002063229 */ /* 0x020fd00000000804 */
[----:B------:R-:W-:-:S11]  /*16e0*/  @P3 DFMA R24, R6, R6, R24 ;  /* 0x000000060618322b */ /* 0x000fd60000000018 */
.L_x_17:
[----:B------:R-:W1:Y:S01]  /*16f0*/  LDC.64 R2, c[0x0][0x380] ;  /* 0x0000e000ff027b82 */ /* 0x000e620000000a00 */
[----:B------:R-:W2:Y:S01]  /*1700*/  LDCU UR5, c[0x0][0x400] ;  /* 0x00008000ff0577ac */ /* 0x000ea20008000800 */
[C---:B-1----:R-:W-:Y:S01]  /*1710*/  IMAD.WIDE R2, R33.reuse, 0x8, R2 ;  /* 0x0000000821027825 */ /* 0x042fe200078e0202 */
[----:B------:R-:W-:-:S04]  /*1720*/  IADD3 R33, PT, PT, R33, UR4, RZ ;  /* 0x0000000421217c10 */ /* 0x000fc8000fffe0ff */
[----:B------:R1:W-:Y:S01]  /*1730*/  STG.E.64 desc[UR12][R2.64], R24 ;  /* 0x0000001802007986 */ /* 0x0003e2000c101b0c */
[----:B--2---:R-:W-:-:S13]  /*1740*/  ISETP.GE.AND P2, PT, R33, UR5, PT ;  /* 0x0000000521007c0c */ /* 0x004fda000bf46270 */
[----:B-1----:R-:W-:Y:S05]  /*1750*/  @!P2 BRA `(.L_x_19) ;  /* 0xfffffff80054a947 */ /* 0x002fea000383ffff */
[----:B0-----:R-:W-:Y:S05]  /*1760*/  BSYNC.RECONVERGENT B0 ;  /* 0x0000000000007941 */ /* 0x001fea0003800200 */
.L_x_14:
[----:B------:R-:W0:Y:S02]  /*1770*/  LDCU UR5, c[0x0][0x3d8] ;  /* 0x00007b00ff0577ac */ /* 0x000e240008000800 */
[----:B0-----:R-:W-:-:S06]  /*1780*/  UISETP.GE.AND UP0, UPT, UR5, 0x1, UPT ;  /* 0x000000010500788c */ /* 0x001fcc000bf06270 */
[----:B------:R-:W-:-:S13]  /*1790*/  PLOP3.LUT P0, PT, PT, PT, UP0, 0x80, 0x8 ;  /* 0x000000000008781c */ /* 0x000fda0003f0f008 */
[----:B------:R-:W-:Y:S05]  /*17a0*/  @!P0 EXIT ;  /* 0x000000000000894d */ /* 0x000fea0003800000 */
[----:B------:R-:W0:Y:S01]  /*17b0*/  LDC.64 R10, c[0x0][0x3f0] ;  /* 0x0000fc00ff0a7b82 */ /* 0x000e220000000a00 */
[----:B------:R-:W1:Y:S01]  /*17c0*/  LDCU.64 UR8, c[0x0][0x388] ;  /* 0x00007100ff0877ac */ /* 0x000e620008000a00 */
[----:B------:R-:W-:Y:S01]  /*17d0*/  BSSY.RECONVERGENT B0, `(.L_x_20) ;  /* 0x0000304000007945 */ /* 0x000fe20003800200 */
[----:B------:R-:W2:Y:S01]  /*17e0*/  LDCU.64 UR6, c[0x0][0x3a8] ;  /* 0x00007500ff0677ac */ /* 0x000ea20008000a00 */
[----:B------:R-:W-:Y:S02]  /*17f0*/  ULOP3.LUT UR10, UR5, 0x7ffffff0, URZ, 0xc0, !UPT ;  /* 0x7ffffff0050a7892 */ /* 0x000fe4000f8ec0ff */
[----:B------:R-:W-:Y:S02]  /*1800*/  ULOP3.LUT UR11, UR5, 0xf, URZ, 0xc0, !UPT ;  /* 0x0000000f050b7892 */ /* 0x000fe4000f8ec0ff */
[----:B------:R-:W-:Y:S02]  /*1810*/  ULOP3.LUT UR19, UR5, 0x7, URZ, 0xc0, !UPT ;  /* 0x0000000705137892 */ /* 0x000fe4000f8ec0ff */
[----:B------:R-:W-:Y:S01]  /*1820*/  ULOP3.LUT UR21, UR5, 0x3, URZ, 0xc0, !UPT ;  /* 0x0000000305157892 */ /* 0x000fe2000f8ec0ff */
[----:B------:R-:W-:Y:S01]  /*1830*/  IMAD.U32 R3, RZ, RZ, UR10 ;  /* 0x0000000aff037e24 */ /* 0x000fe2000f8e00ff */
[----:B------:R-:W-:-:S02]  /*1840*/  UIADD3 UR18, UPT, UPT, UR5, -0x1, URZ ;  /* 0xffffffff05127890 */ /* 0x000fc4000fffe0ff */
[----:B-1----:R-:W-:Y:S02]  /*1850*/  UIADD3 UR8, UP0, UPT, UR8, 0x40, URZ ;  /* 0x0000004008087890 */ /* 0x002fe4000ff1e0ff */
[----:B------:R-:W-:Y:S02]  /*1860*/  ULOP3.LUT UR22, UR5, 0x7ffffff8, URZ, 0xc0, !UPT ;  /* 0x7ffffff805167892 */ /* 0x000fe4000f8ec0ff */
[----:B--2---:R-:W-:Y:S01]  /*1870*/  UIADD3 UR6, UP1, UPT, UR6, 0x40, URZ ;  /* 0x0000004006067890 */ /* 0x004fe2000ff3e0ff */
[----:B0-----:R-:W-:Y:S01]  /*1880*/  DMUL R10, R10, R10 ;  /* 0x0000000a0a0a7228 */ /* 0x001fe20000000000 */
[----:B------:R-:W-:Y:S02]  /*1890*/  UIADD3.X UR9, UPT, UPT, URZ, UR9, URZ, UP0, !UPT ;  /* 0x00000009ff097290 */ /* 0x000fe400087fe4ff */
[----:B------:R-:W-:Y:S02]  /*18a0*/  UIADD3.X UR7, UPT, UPT, URZ, UR7, URZ, UP1, !UPT ;  /* 0x00000007ff077290 */ /* 0x000fe40008ffe4ff */
[----:B------:R-:W-:-:S02]  /*18b0*/  ULOP3.LUT UR5, UR5, 0x1, URZ, 0xc0, !UPT ;  /* 0x0000000105057892 */ /* 0x000fc4000f8ec0ff */
[----:B------:R-:W-:Y:S02]  /*18c0*/  UIADD3 UR14, UPT, UPT, UR11, -0x1, URZ ;  /* 0xffffffff0b0e7890 */ /* 0x000fe4000fffe0ff */
[----:B------:R-:W-:Y:S02]  /*18d0*/  UIADD3 UR20, UPT, UPT, UR19, -0x1, URZ ;  /* 0xffffffff13147890 */ /* 0x000fe4000fffe0ff */
[----:B------:R-:W-:-:S12]  /*18e0*/  UIADD3 UR15, UPT, UPT, UR21, -0x1, URZ ;  /* 0xffffffff150f7890 */ /* 0x000fd8000fffe0ff */
.L_x_60:
[----:B0-----:R-:W0:Y:S01]  /*18f0*/  LDC.64 R12, c[0x0][0x398] ;  /* 0x0000e600ff0c7b82 */ /* 0x001e220000000a00 */
[----:B------:R-:W1:Y:S01]  /*1900*/  LDCU UR10, c[0x0][0x3d8] ;  /* 0x00007b00ff0a77ac */ /* 0x000e620008000800 */
[----:B------:R-:W-:Y:S06]  /*1910*/  BSSY.RECONVERGENT B1, `(.L_x_21) ;  /* 0x00002eb000017945 */ /* 0x000fec0003800200 */
[----:B------:R-:W2:Y:S01]  /*1920*/  LDC.64 R14, c[0x0][0x380] ;  /* 0x0000e000ff0e7b82 */ /* 0x000ea20000000a00 */
[C---:B-1----:R-:W-:Y:S02]  /*1930*/  IMAD R4, R0.reuse, UR10, RZ ;  /* 0x0000000a00047c24 */ /* 0x042fe4000f8e02ff */
[----:B0-----:R-:W-:-:S04]  /*1940*/  IMAD.WIDE R12, R0, 0x8, R12 ;  /* 0x00000008000c7825 */ /* 0x001fc800078e020c */
[----:B--2---:R-:W-:-:S07]  /*1950*/  IMAD.WIDE R14, R0, 0x8, R14 ;  /* 0x00000008000e7825 */ /* 0x004fce00078e020e */
.L_x_59:
[----:B------:R-:W-:Y:S01]  /*1960*/  UISETP.GE.U32.AND UP0, UPT, UR18, 0xf, UPT ;  /* 0x0000000f1200788c */ /* 0x000fe2000bf06070 */
[----:B------:R-:W-:-:S08]  /*1970*/  IMAD.MOV.U32 R5, RZ, RZ, RZ ;  /* 0x000000ffff057224 */ /* 0x000fd000078e00ff */
[----:B0-----:R-:W-:Y:S05]  /*1980*/  BRA.U !UP0, `(.L_x_22) ;  /* 0x0000000108c07547 */ /* 0x001fea000b800000 */
[----:B------:R-:W0:Y:S01]  /*1990*/  LDCU UR10, c[0x0][0x3d8] ;  /* 0x00007b00ff0a77ac */ /* 0x000e220008000800 */
[----:B------:R-:W-:Y:S01]  /*19a0*/  IMAD.MOV.U32 R5, RZ, RZ, R4 ;  /* 0x000000ffff057224 */ /* 0x000fe200078e0004 */
[----:B0-----:R-:W-:-:S06]  /*19b0*/  ULOP3.LUT UR10, UR10, 0x7ffffff0, URZ, 0xc0, !UPT ;  /* 0x7ffffff00a0a7892 */ /* 0x001fcc000f8ec0ff */
[----:B------:R-:W-:-:S05]  /*19c0*/  MOV R3, UR10 ;  /* 0x0000000a00037c02 */ /* 0x000fca0008000f00 */
[----:B------:R-:W-:-:S07]  /*19d0*/  IMAD.MOV R2, RZ, RZ, -R3 ;  /* 0x000000ffff027224 */ /* 0x000fce00078e0a03 */
.L_x_23:
[----:B------:R-:W-:Y:S01]  /*19e0*/  MOV R6, UR8 ;  /* 0x0000000800067c02 */ /* 0x000fe20008000f00 */
[----:B------:R-:W-:-:S04]  /*19f0*/  IMAD.U32 R7, RZ, RZ, UR9 ;  /* 0x00000009ff077e24 */ /* 0x000fc8000f8e00ff */
[----:B------:R-:W-:-:S05]  /*1a00*/  IMAD.WIDE R6, R5, 0x8, R6 ;  /* 0x0000000805067825 */ /* 0x000fca00078e0206 */
[----:B----4-:R-:W2:Y:S01]  /*1a10*/  LDG.E.64 R16, desc[UR12][R6.64+-0x40] ;  /* 0xffffc00c06107981 */ /* 0x010ea2000c1e1b00 */
[----:B------:R-:W-:Y:S01]  /*1a20*/  MOV R9, UR7 ;  /* 0x0000000700097c02 */ /* 0x000fe20008000f00 */
[----:B------:R-:W-:-:S04]  /*1a30*/  IMAD.U32 R8, RZ, RZ, UR6 ;  /* 0x00000006ff087e24 */ /* 0x000fc8000f8e00ff */
[----:B------:R-:W-:-:S05]  /*1a40*/  IMAD.WIDE R8, R5, 0x8, R8 ;  /* 0x0000000805087825 */ /* 0x000fca00078e0208 */
[----:B--2---:R0:W-:Y:S04]  /*1a50*/  STG.E.64 desc[UR12][R8.64+-0x40], R16 ;  /* 0xffffc01008007986 */ /* 0x0041e8000c101b0c */
[----:B------:R-:W2:Y:S04]  /*1a60*/  LDG.E.64 R18, desc[UR12][R6.64+-0x38] ;  /* 0xffffc80c06127981 */ /* 0x000ea8000c1e1b00 */
[----:B--2---:R1:W-:Y:S04]  /*1a70*/  STG.E.64 desc[UR12][R8.64+-0x38], R18 ;  /* 0xffffc81208007986 */ /* 0x0043e8000c101b0c */
[----:B------:R-:W2:Y:S04]  /*1a80*/  LDG.E.64 R20, desc[UR12][R6.64+-0x30] ;  /* 0xffffd00c06147981 */ /* 0x000ea8000c1e1b00 */
[----:B--2---:R2:W-:Y:S04]  /*1a90*/  STG.E.64 desc[UR12][R8.64+-0x30], R20 ;  /* 0xffffd01408007986 */ /* 0x0045e8000c101b0c */
[----:B------:R-:W3:Y:S04]  /*1aa0*/  LDG.E.64 R22, desc[UR12][R6.64+-0x28] ;  /* 0xffffd80c06167981 */ /* 0x000ee8000c1e1b00 */
[----:B---3--:R3:W-:Y:S04]  /*1ab0*/  STG.E.64 desc[UR12][R8.64+-0x28], R22 ;  /* 0xffffd81608007986 */ /* 0x0087e8000c101b0c */
[----:B------:R-:W4:Y:S04]  /*1ac0*/  LDG.E.64 R24, desc[UR12][R6.64+-0x20] ;  /* 0xffffe00c06187981 */ /* 0x000f28000c1e1b00 */
[----:B----4-:R4:W-:Y:S04]  /*1ad0*/  STG.E.64 desc[UR12][R8.64+-0x20], R24 ;  /* 0xffffe01808007986 */ /* 0x0109e8000c101b0c */
[----:B------:R-:W5:Y:S04]  /*1ae0*/  LDG.E.64 R26, desc[UR12][R6.64+-0x18] ;  /* 0xffffe80c061a7981 */ /* 0x000f68000c1e1b00 */
[----:B-----5:R5:W-:Y:S04]  /*1af0*/  STG.E.64 desc[UR12][R8.64+-0x18], R26 ;  /* 0xffffe81a08007986 */ /* 0x020be8000c101b0c */
[----:B0-----:R-:W2:Y:S04]  /*1b00*/  LDG.E.64 R16, desc[UR12][R6.64+-0x10] ;  /* 0xfffff00c06107981 */ /* 0x001ea8000c1e1b00 */
[----:B--2---:R0:W-:Y:S04]  /*1b10*/  STG.E.64 desc[UR12][R8.64+-0x10], R16 ;  /* 0xfffff01008007986 */ /* 0x0041e8000c101b0c */
[----:B-1----:R-:W2:Y:S04]  /*1b20*/  LDG.E.64 R18, desc[UR12][R6.64+-0x8] ;  /* 0xfffff80c06127981 */ /* 0x002ea8000c1e1b00 */
[----:B--2---:R1:W-:Y:S04]  /*1b30*/  STG.E.64 desc[UR12][R8.64+-0x8], R18 ;  /* 0xfffff81208007986 */ /* 0x0043e8000c101b0c */
[----:B------:R-:W2:Y:S04]  /*1b40*/  LDG.E.64 R20, desc[UR12][R6.64] ;  /* 0x0000000c06147981 */ /* 0x000ea8000c1e1b00 */
[----:B--2---:R2:W-:Y:S04]  /*1b50*/  STG.E.64 desc[UR12][R8.64], R20 ;  /* 0x0000001408007986 */ /* 0x0045e8000c101b0c */
[----:B---3--:R-:W3:Y:S04]  /*1b60*/  LDG.E.64 R22, desc[UR12][R6.64+0x8] ;  /* 0x0000080c06167981 */ /* 0x008ee8000c1e1b00 */
[----:B---3--:R3:W-:Y:S04]  /*1b70*/  STG.E.64 desc[UR12][R8.64+0x8], R22 ;  /* 0x0000081608007986 */ /* 0x0087e8000c101b0c */
[----:B----4-:R-:W4:Y:S04]  /*1b80*/  LDG.E.64 R24, desc[UR12][R6.64+0x10] ;  /* 0x0000100c06187981 */ /* 0x010f28000c1e1b00 */
[----:B----4-:R4:W-:Y:S04]  /*1b90*/  STG.E.64 desc[UR12][R8.64+0x10], R24 ;  /* 0x0000101808007986 */ /* 0x0109e8000c101b0c */
[----:B-----5:R-:W5:Y:S04]  /*1ba0*/  LDG.E.64 R26, desc[UR12][R6.64+0x18] ;  /* 0x0000180c061a7981 */ /* 0x020f68000c1e1b00 */
[----:B-----5:R4:W-:Y:S04]  /*1bb0*/  STG.E.64 desc[UR12][R8.64+0x18], R26 ;  /* 0x0000181a08007986 */ /* 0x0209e8000c101b0c */
[----:B0-----:R-:W5:Y:S04]  /*1bc0*/  LDG.E.64 R16, desc[UR12][R6.64+0x20] ;  /* 0x0000200c06107981 */ /* 0x001f68000c1e1b00 */
[----:B-----5:R4:W-:Y:S04]  /*1bd0*/  STG.E.64 desc[UR12][R8.64+0x20], R16 ;  /* 0x0000201008007986 */ /* 0x0209e8000c101b0c */
[----:B-1----:R-:W5:Y:S04]  /*1be0*/  LDG.E.64 R18, desc[UR12][R6.64+0x28] ;  /* 0x0000280c06127981 */ /* 0x002f68000c1e1b00 */
[----:B-----5:R4:W-:Y:S04]  /*1bf0*/  STG.E.64 desc[UR12][R8.64+0x28], R18 ;  /* 0x0000281208007986 */ /* 0x0209e8000c101b0c */
[----:B--2---:R-:W2:Y:S04]  /*1c00*/  LDG.E.64 R20, desc[UR12][R6.64+0x30] ;  /* 0x0000300c06147981 */ /* 0x004ea8000c1e1b00 */
[----:B--2---:R4:W-:Y:S04]  /*1c10*/  STG.E.64 desc[UR12][R8.64+0x30], R20 ;  /* 0x0000301408007986 */ /* 0x0049e8000c101b0c */
[----:B---3--:R-:W2:Y:S01]  /*1c20*/  LDG.E.64 R22, desc[UR12][R6.64+0x38] ;  /* 0x0000380c06167981 */ /* 0x008ea2000c1e1b00 */
[----:B------:R-:W-:-:S02]  /*1c30*/  VIADD R2, R2, 0x10 ;  /* 0x0000001002027836 */ /* 0x000fc40000000000 */
[----:B------:R-:W-:-:S03]  /*1c40*/  VIADD R5, R5, 0x10 ;  /* 0x0000001005057836 */ /* 0x000fc60000000000 */
[----:B------:R-:W-:Y:S01]  /*1c50*/  ISETP.NE.AND P0, PT, R2, RZ, PT ;  /* 0x000000ff0200720c */ /* 0x000fe20003f05270 */
[----:B--2---:R4:W-:-:S12]  /*1c60*/  STG.E.64 desc[UR12][R8.64+0x38], R22 ;  /* 0x0000381608007986 */ /* 0x0049d8000c101b0c */
[----:B------:R-:W-:Y:S05]  /*1c70*/  @P0 BRA `(.L_x_23) ;  /* 0xfffffffc00580947 */ /* 0x000fea000383ffff */
[----:B------:R-:W-:-:S07]  /*1c80*/  MOV R5, R3 ;  /* 0x0000000300057202 */ /* 0x000fce0000000f00 */
.L_x_22:
[----:B------:R-:W-:-:S09]  /*1c90*/  UISETP.NE.AND UP0, UPT, UR11, URZ, UPT ;  /* 0x000000ff0b00728c */ /* 0x000fd2000bf05270 */
[----:B------:R-:W-:Y:S05]  /*1ca0*/  BRA.U !UP0, `(.L_x_24) ;  /* 0x0000000108ec7547 */ /* 0x000fea000b800000 */
[----:B------:R-:W-:Y:S02]  /*1cb0*/  UISETP.GE.U32.AND UP0, UPT, UR14, 0x7, UPT ;  /* 0x000000070e00788c */ /* 0x000fe4000bf06070 */
[----:B------:R-:W-:-:S07]  /*1cc0*/  UISETP.NE.AND UP1, UPT, UR19, URZ, UPT ;  /* 0x000000ff1300728c */ /* 0x000fce000bf25270 */
[----:B------:R-:W-:Y:S05]  /*1cd0*/  BRA.U !UP0, `(.L_x_25) ;  /* 0x0000000108587547 */ /* 0x000fea000b800000 */
[----:B------:R-:W0:Y:S01]  /*1ce0*/  LDC.64 R6, c[0x0][0x388] ;  /* 0x0000e200ff067b82 */ /* 0x000e220000000a00 */
[----:B----4-:R-:W-:-:S07]  /*1cf0*/  IMAD.IADD R19, R4, 0x1, R5 ;  /* 0x0000000104137824 */ /* 0x010fce00078e0205 */
[----:B------:R-:W1:Y:S01]  /*1d00*/  LDC.64 R16, c[0x0][0x3a8] ;  /* 0x0000ea00ff107b82 */ /* 0x000e620000000a00 */
[----:B0-----:R-:W-:-:S05]  /*1d10*/  IMAD.WIDE R6, R19, 0x8, R6 ;  /* 0x0000000813067825 */ /* 0x001fca00078e0206 */
[----:B------:R-:W2:Y:S01]  /*1d20*/  LDG.E.64 R8, desc[UR12][R6.64] ;  /* 0x0000000c06087981 */ /* 0x000ea2000c1e1b00 */
[----:B-1----:R-:W-:-:S05]  /*1d30*/  IMAD.WIDE R16, R19, 0x8, R16 ;  /* 0x0000000813107825 */ /* 0x002fca00078e0210 */
[----:B--2---:R0:W-:Y:S04]  /*1d40*/  STG.E.64 desc[UR12][R16.64], R8 ;  /* 0x0000000810007986 */ /* 0x0041e8000c101b0c */
[----:B------:R-:W2:Y:S04]  /*1d50*/  LDG.E.64 R18, desc[UR12][R6.64+0x8] ;  /* 0x0000080c06127981 */ /* 0x000ea8000c1e1b00 */
[----:B--2---:R1:W-:Y:S04]  /*1d60*/  STG.E.64 desc[UR12][R16.64+0x8], R18 ;  /* 0x0000081210007986 */ /* 0x0043e8000c101b0c */
[----:B------:R-:W2:Y:S04]  /*1d70*/  LDG.E.64 R20, desc[UR12][R6.64+0x10] ;  /* 0x0000100c06147981 */ /* 0x000ea8000c1e1b00 */
[----:B--2---:R2:W-:Y:S04]  /*1d80*/  STG.E.64 desc[UR12][R16.64+0x10], R20 ;  /* 0x0000101410007986 */ /* 0x0045e8000c101b0c */
[----:B------:R-:W3:Y:S04]  /*1d90*/  LDG.E.64 R22, desc[UR12][R6.64+0x18] ;  /* 0x0000180c06167981 */ /* 0x000ee8000c1e1b00 */
[----:B---3--:R2:W-:Y:S04]  /*1da0*/  STG.E.64 desc[UR12][R16.64+0x18], R22 ;  /* 0x0000181610007986 */ /* 0x0085e8000c101b0c */
[----:B------:R-:W3:Y:S04]  /*1db0*/  LDG.E.64 R24, desc[UR12][R6.64+0x20] ;  /* 0x0000200c06187981 */ /* 0x000ee8000c1e1b00 */
[----:B---3--:R2:W-:Y:S04]  /*1dc0*/  STG.E.64 desc[UR12][R16.64+0x20], R24 ;  /* 0x0000201810007986 */ /* 0x0085e8000c101b0c */
[----:B------:R-:W3:Y:S04]  /*1dd0*/  LDG.E.64 R26, desc[UR12][R6.64+0x28] ;  /* 0x0000280c061a7981 */ /* 0x000ee8000c1e1b00 */
[----:B---3--:R2:W-:Y:S04]  /*1de0*/  STG.E.64 desc[UR12][R16.64+0x28], R26 ;  /* 0x0000281a10007986 */ /* 0x0085e8000c101b0c */
[----:B0-----:R-:W3:Y:S04]  /*1df0*/  LDG.E.64 R8, desc[UR12][R6.64+0x30] ;  /* 0x0000300c06087981 */ /* 0x001ee8000c1e1b00 */
[----:B---3--:R2:W-:Y:S04]  /*1e00*/  STG.E.64 desc[UR12][R16.64+0x30], R8 ;  /* 0x0000300810007986 */ /* 0x0085e8000c101b0c */
[----:B-1----:R-:W3:Y:S01]  /*1e10*/  LDG.E.64 R18, desc[UR12][R6.64+0x38] ;  /* 0x0000380c06127981 */ /* 0x002ee2000c1e1b00 */
[----:B------:R-:W-:-:S03]  /*1e20*/  VIADD R5, R5, 0x8 ;  /* 0x0000000805057836 */ /* 0x000fc60000000000 */
[----:B---3--:R2:W-:Y:S04]  /*1e30*/  STG.E.64 desc[UR12][R16.64+0x38], R18 ;  /* 0x0000381210007986 */ /* 0x0085e8000c101b0c */
.L_x_25:
[----:B------:R-:W-:Y:S05]  /*1e40*/  BRA.U !UP1, `(.L_x_24) ;  /* 0x0000000109847547 */ /* 0x000fea000b800000 */
[----:B------:R-:W-:Y:S02]  /*1e50*/  UISETP.GE.U32.AND UP0, UPT, UR20, 0x3, UPT ;  /* 0x000000031400788c */ /* 0x000fe4000bf06070 */
[----:B------:R-:W-:-:S07]  /*1e60*/  UISETP.NE.AND UP1, UPT, UR21, URZ, UPT ;  /* 0x000000ff1500728c */ /* 0x000fce000bf25270 */
[----:B------:R-:W-:Y:S05]  /*1e70*/  BRA.U !UP0, `(.L_x_26) ;  /* 0x0000000108387547 */ /* 0x000fea000b800000 */
[----:B------:R-:W0:Y:S01]  /*1e80*/  LDC.64 R6, c[0x0][0x388] ;  /* 0x0000e200ff067b82 */ /* 0x000e220000000a00 */
[----:B--2-4-:R-:W-:-:S07]  /*1e90*/  IADD3 R23, PT, PT, R4, R5, RZ ;  /* 0x0000000504177210 */ /* 0x014fce0007ffe0ff */
        /* <DEDUP_REMOVED lines=9> */
[----:B------:R-:W2:Y:S01]  /*1f30*/  LDG.E.64 R18, desc[UR12][R20.64+0x18] ;  /* 0x0000180c14127981 */ /* 0x000ea2000c1e1b00 */
[----:B------:R-:W-:-:S03]  /*1f40*/  VIADD R5, R5, 0x4 ;  /* 0x0000000405057836 */ /* 0x000fc60000000000 */
[----:B--2---:R0:W-:Y:S04]  /*1f50*/  STG.E.64 desc[UR12][R22.64+0x18], R18 ;  /* 0x0000181216007986 */ /* 0x0041e8000c101b0c */
.L_x_26:
[----:B------:R-:W-:Y:S05]  /*1f60*/  BRA.U !UP1, `(.L_x_24) ;  /* 0x00000001093c7547 */ /* 0x000fea000b800000 */
[----:B0-2-4-:R-:W0:Y:S01]  /*1f70*/  LDC.64 R8, c[0x0][0x388] ;  /* 0x0000e200ff087b82 */ /* 0x015e220000000a00 */
[----:B------:R-:W-:-:S07]  /*1f80*/  IMAD.IADD R5, R4, 0x1, R5 ;  /* 0x0000000104057824 */ /* 0x000fce00078e0205 */
[----:B------:R-:W1:Y:S01]  /*1f90*/  LDC.64 R16, c[0x0][0x3a8] ;  /* 0x0000ea00ff107b82 */ /* 0x000e620000000a00 */
[----:B0-----:R-:W-:-:S05]  /*1fa0*/  IMAD.WIDE R8, R5, 0x8, R8 ;  /* 0x0000000805087825 */ /* 0x001fca00078e0208 */
[----:B------:R-:W2:Y:S01]  /*1fb0*/  LDG.E.64 R6, desc[UR12][R8.64] ;  /* 0x0000000c08067981 */ /* 0x000ea2000c1e1b00 */
[----:B------:R-:W-:Y:S01]  /*1fc0*/  UISETP.NE.AND UP0, UPT, UR21, 0x1, UPT ;  /* 0x000000011500788c */ /* 0x000fe2000bf05270 */
[----:B-1----:R-:W-:-:S05]  /*1fd0*/  IMAD.WIDE R16, R5, 0x8, R16 ;  /* 0x0000000805107825 */ /* 0x002fca00078e0210 */
[----:B--2---:R1:W-:Y:S03]  /*1fe0*/  STG.E.64 desc[UR12][R16.64], R6 ;  /* 0x0000000610007986 */ /* 0x0043e6000c101b0c */
[----:B------:R-:W-:Y:S05]  /*1ff0*/  BRA.U !UP0, `(.L_x_24) ;  /* 0x0000000108187547 */ /* 0x000fea000b800000 */
[----:B-1----:R-:W2:Y:S01]  /*2000*/  LDG.E.64 R6, desc[UR12][R8.64+0x8] ;  /* 0x0000080c08067981 */ /* 0x002ea2000c1e1b00 */
[----:B------:R-:W-:-:S03]  /*2010*/  UISETP.NE.AND UP0, UPT, UR21, 0x2, UPT ;  /* 0x000000021500788c */ /* 0x000fc6000bf05270 */
[----:B--2---:R3:W-:Y:S06]  /*2020*/  STG.E.64 desc[UR12][R16.64+0x8], R6 ;  /* 0x0000080610007986 */ /* 0x0047ec000c101b0c */
[----:B------:R-:W-:Y:S05]  /*2030*/  BRA.U !UP0, `(.L_x_24) ;  /* 0x0000000108087547 */ /* 0x000fea000b800000 */
[----:B---3--:R-:W2:Y:S04]  /*2040*/  LDG.E.64 R6, desc[UR12][R8.64+0x10] ;  /* 0x0000100c08067981 */ /* 0x008ea8000c1e1b00 */
[----:B--2---:R0:W-:Y:S02]  /*2050*/  STG.E.64 desc[UR12][R16.64+0x10], R6 ;  /* 0x0000100610007986 */ /* 0x0041e4000c101b0c */
.L_x_24:
[----:B------:R-:W-:-:S07]  /*2060*/  HFMA2 R5, -RZ, RZ, 0, 0 ;  /* 0x00000000ff057431 */ /* 0x000fce00000001ff */
.L_x_51:
[----:B------:R-:W-:Y:S01]  /*2070*/  UISETP.GE.U32.AND UP0, UPT, UR18, 0x7, UPT ;  /* 0x000000071200788c */ /* 0x000fe2000bf06070 */
[----:B01-3--:R-:W-:-:S08]  /*2080*/  IMAD.MOV.U32 R7, RZ, RZ, RZ ;  /* 0x000000ffff077224 */ /* 0x00bfd000078e00ff */
[----:B------:R-:W-:Y:S05]  /*2090*/  BRA.U !UP0, `(.L_x_27) ;  /* 0x0000000108d07547 */ /* 0x000fea000b800000 */
[----:B--2-4-:R-:W-:-:S07]  /*20a0*/  IMAD.MOV.U32 R17, RZ, RZ, RZ ;  /* 0x000000ffff117224 */ /* 0x014fce00078e00ff */
.L_x_28:
[----:B------:R-:W0:Y:S01]  /*20b0*/  LDC.64 R8, c[0x0][0x388] ;  /* 0x0000e200ff087b82 */ /* 0x000e220000000a00 */
[----:B--2---:R-:W-:-:S07]  /*20c0*/  IADD3 R25, PT, PT, R4, R17, RZ ;  /* 0x0000001104197210 */ /* 0x004fce0007ffe0ff */
[----:B------:R-:W1:Y:S08]  /*20d0*/  LDC.64 R6, c[0x0][0x3c0] ;  /* 0x0000f000ff067b82 */ /* 0x000e700000000a00 */
[----:B------:R-:W2:Y:S01]  /*20e0*/  LDC.64 R22, c[0x0][0x390] ;  /* 0x0000e400ff167b82 */ /* 0x000ea20000000a00 */
[----:B0-----:R-:W-:-:S05]  /*20f0*/  IMAD.WIDE R8, R25, 0x8, R8 ;  /* 0x0000000819087825 */ /* 0x001fca00078e0208 */
[----:B------:R-:W3:Y:S01]  /*2100*/  LDG.E.64 R18, desc[UR12][R8.64] ;  /* 0x0000000c08127981 */ /* 0x000ee2000c1e1b00 */
[----:B-1----:R-:W-:-:S05]  /*2110*/  IMAD.WIDE.U32 R6, R17, 0x8, R6 ;  /* 0x0000000811067825 */ /* 0x002fca00078e0006 */
[----:B------:R-:W3:Y:S02]  /*2120*/  LDG.E.64 R20, desc[UR12][R6.64] ;  /* 0x0000000c06147981 */ /* 0x000ee4000c1e1b00 */
[----:B---3--:R-:W-:-:S08]  /*2130*/  DADD R18, R18, -R20 ;  /* 0x0000000012127229 */ /* 0x008fd00000000814 */
[----:B------:R-:W-:Y:S01]  /*2140*/  DADD R20, R18, R18 ;  /* 0x0000000012147229 */ /* 0x000fe20000000012 */
[----:B--2---:R-:W-:-:S06]  /*2150*/  IMAD.WIDE R18, R25, 0x8, R22 ;  /* 0x0000000819127825 */ /* 0x004fcc00078e0216 */
[----:B------:R0:W-:Y:S04]  /*2160*/  STG.E.64 desc[UR12][R18.64], R20 ;  /* 0x0000001412007986 */ /* 0x0001e8000c101b0c */
[----:B------:R-:W2:Y:S04]  /*2170*/  LDG.E.64 R22, desc[UR12][R8.64+0x8] ;  /* 0x0000080c08167981 */ /* 0x000ea8000c1e1b00 */
[----:B------:R-:W2:Y:S02]  /*2180*/  LDG.E.64 R24, desc[UR12][R6.64+0x8] ;  /* 0x0000080c06187981 */ /* 0x000ea4000c1e1b00 */
[----:B--2---:R-:W-:-:S08]  /*2190*/  DADD R22, R22, -R24 ;  /* 0x0000000016167229 */ /* 0x004fd00000000818 */
[----:B------:R-:W-:-:S07]  /*21a0*/  DADD R22, R22, R22 ;  /* 0x0000000016167229 */ /* 0x000fce0000000016 */
[----:B------:R1:W-:Y:S04]  /*21b0*/  STG.E.64 desc[UR12][R18.64+0x8], R22 ;  /* 0x0000081612007986 */ /* 0x0003e8000c101b0c */
[----:B------:R-:W2:Y:S04]  /*21c0*/  LDG.E.64 R24, desc[UR12][R8.64+0x10] ;  /* 0x0000100c08187981 */ /* 0x000ea8000c1e1b00 */
[----:B------:R-:W2:Y:S02]  /*21d0*/  LDG.E.64 R26, desc[UR12][R6.64+0x10] ;  /* 0x0000100c061a7981 */ /* 0x000ea4000c1e1b00 */
[----:B--2---:R-:W-:-:S08]  /*21e0*/  DADD R24, R24, -R26 ;  /* 0x0000000018187229 */ /* 0x004fd0000000081a */
[----:B------:R-:W-:-:S07]  /*21f0*/  DADD R24, R24, R24 ;  /* 0x0000000018187229 */ /* 0x000fce0000000018 */
[----:B------:R2:W-:Y:S04]  /*2200*/  STG.E.64 desc[UR12][R18.64+0x10], R24 ;  /* 0x0000101812007986 */ /* 0x0005e8000c101b0c */
[----:B0-----:R-:W3:Y:S04]  /*2210*/  LDG.E.64 R20, desc[UR12][R8.64+0x18] ;  /* 0x0000180c08147981 */ /* 0x001ee8000c1e1b00 */
[----:B------:R-:W3:Y:S02]  /*2220*/  LDG.E.64 R26, desc[UR12][R6.64+0x18] ;  /* 0x0000180c061a7981 */ /* 0x000ee4000c1e1b00 */
[----:B---3--:R-:W-:-:S08]  /*2230*/  DADD R20, R20, -R26 ;  /* 0x0000000014147229 */ /* 0x008fd0000000081a */
[----:B------:R-:W-:-:S07]  /*2240*/  DADD R20, R20, R20 ;  /* 0x0000000014147229 */ /* 0x000fce0000000014 */
[----:B------:R0:W-:Y:S04]  /*2250*/  STG.E.64 desc[UR12][R18.64+0x18], R20 ;  /* 0x0000181412007986 */ /* 0x0001e8000c101b0c */
[----:B-1----:R-:W3:Y:S04]  /*2260*/  LDG.E.64 R22, desc[UR12][R8.64+0x20] ;  /* 0x0000200c08167981 */ /* 0x002ee8000c1e1b00 */
[----:B------:R-:W3:Y:S02]  /*2270*/  LDG.E.64 R26, desc[UR12][R6.64+0x20] ;  /* 0x0000200c061a7981 */ /* 0x000ee4000c1e1b00 */
[----:B---3--:R-:W-:-:S08]  /*2280*/  DADD R22, R22, -R26 ;  /* 0x0000000016167229 */ /* 0x008fd0000000081a */
[----:B------:R-:W-:-:S07]  /*2290*/  DADD R22, R22, R22 ;  /* 0x0000000016167229 */ /* 0x000fce0000000016 */
[----:B------:R1:W-:Y:S04]  /*22a0*/  STG.E.64 desc[UR12][R18.64+0x20], R22 ;  /* 0x0000201612007986 */ /* 0x0003e8000c101b0c */
[----:B--2---:R-:W2:Y:S04]  /*22b0*/  LDG.E.64 R24, desc[UR12][R8.64+0x28] ;  /* 0x0000280c08187981 */ /* 0x004ea8000c1e1b00 */
        /* <DEDUP_REMOVED lines=10> */
[----:B------:R-:W3:Y:S01]  /*2360*/  LDG.E.64 R26, desc[UR12][R6.64+0x38] ;  /* 0x0000380c061a7981 */ /* 0x000ee2000c1e1b00 */
[----:B------:R-:W-:-:S05]  /*2370*/  VIADD R17, R17, 0x8 ;  /* 0x0000000811117836 */ /* 0x000fca0000000000 */
[----:B------:R-:W-:Y:S01]  /*2380*/  ISETP.NE.AND P0, PT, R17, UR22, PT ;  /* 0x0000001611007c0c */ /* 0x000fe2000bf05270 */
[----:B---3--:R-:W-:-:S08]  /*2390*/  DADD R22, R22, -R26 ;  /* 0x0000000016167229 */ /* 0x008fd0000000081a */
[----:B------:R-:W-:-:S07]  /*23a0*/  DADD R22, R22, R22 ;  /* 0x0000000016167229 */ /* 0x000fce0000000016 */
[----:B------:R2:W-:Y:S01]  /*23b0*/  STG.E.64 desc[UR12][R18.64+0x38], R22 ;  /* 0x0000381612007986 */ /* 0x0005e2000c101b0c */
[----:B------:R-:W-:Y:S05]  /*23c0*/  @P0 BRA `(.L_x_28) ;  /* 0xfffffffc00380947 */ /* 0x000fea000383ffff */
[----:B------:R-:W-:-:S07]  /*23d0*/  IMAD.U32 R7, RZ, RZ, UR22 ;  /* 0x00000016ff077e24 */ /* 0x000fce000f8e00ff */
.L_x_27:
[----:B------:R-:W-:-:S06]  /*23e0*/  UISETP.NE.AND UP0, UPT, UR19, URZ, UPT ;  /* 0x000000ff1300728c */ /* 0x000fcc000bf05270 */
[----:B------:R-:W-:-:S13]  /*23f0*/  PLOP3.LUT P0, PT, PT, PT, UP0, 0x80, 0x8 ;  /* 0x000000000008781c */ /* 0x000fda0003f0f008 */
[----:B------:R-:W-:Y:S05]  /*2400*/  @!P0 BRA `(.L_x_29) ;  /* 0x0000000400008947 */ /* 0x000fea0003800000 */
[----:B------:R-:W-:Y:S02]  /*2410*/  UISETP.GE.U32.AND UP0, UPT, UR20, 0x3, UPT ;  /* 0x000000031400788c */ /* 0x000fe4000bf06070 */
[----:B------:R-:W-:-:S07]  /*2420*/  UISETP.NE.AND UP1, UPT, UR21, URZ, UPT ;  /* 0x000000ff1500728c */ /* 0x000fce000bf25270 */
[----:B------:R-:W-:Y:S05]  /*2430*/  BRA.U !UP0, `(.L_x_30) ;  /* 0x0000000108707547 */ /* 0x000fea000b800000 */
[----:B--2-4-:R-:W0:Y:S01]  /*2440*/  LDC.64 R8, c[0x0][0x388] ;  /* 0x0000e200ff087b82 */ /* 0x014e220000000a00 */
[----:B------:R-:W-:-:S07]  /*2450*/  IADD3 R25, PT, PT, R4, R7, RZ ;  /* 0x0000000704197210 */ /* 0x000fce0007ffe0ff */
[----:B------:R-:W1:Y:S08]  /*2460*/  LDC.64 R18, c[0x0][0x3c0] ;  /* 0x0000f000ff127b82 */ /* 0x000e700000000a00 */
[----:B------:R-:W2:Y:S01]  /*2470*/  LDC.64 R22, c[0x0][0x390] ;  /* 0x0000e400ff167b82 */ /* 0x000ea20000000a00 */
[----:B0-----:R-:W-:-:S05]  /*2480*/  IMAD.WIDE R8, R25, 0x8, R8 ;  /* 0x0000000819087825 */ /* 0x001fca00078e0208 */
[----:B------:R-:W3:Y:S01]  /*2490*/  LDG.E.64 R16, desc[UR12][R8.64] ;  /* 0x0000000c08107981 */ /* 0x000ee2000c1e1b00 */
[----:B-1----:R-:W-:-:S05]  /*24a0*/  IMAD.WIDE.U32 R18, R7, 0x8, R18 ;  /* 0x0000000807127825 */ /* 0x002fca00078e0012 */
[----:B------:R-:W3:Y:S02]  /*24b0*/  LDG.E.64 R20, desc[UR12][R18.64] ;  /* 0x0000000c12147981 */ /* 0x000ee4000c1e1b00 */
[----:B---3--:R-:W-:Y:S01]  /*24c0*/  DADD R16, R16, -R20 ;  /* 0x0000000010107229 */ /* 0x008fe20000000814 */
[----:B--2---:R-:W-:-:S07]  /*24d0*/  IMAD.WIDE R20, R25, 0x8, R22 ;  /* 0x0000000819147825 */ /* 0x004fce00078e0216 */
[----:B------:R-:W-:-:S07]  /*24e0*/  DADD R16, R16, R16 ;  /* 0x0000000010107229 */ /* 0x000fce0000000010 */
        /* <DEDUP_REMOVED lines=11> */
[----:B0-----:R-:W2:Y:S04]  /*25a0*/  LDG.E.64 R16, desc[UR12][R8.64+0x18] ;  /* 0x0000180c08107981 */ /* 0x001ea8000c1e1b00 */
[----:B------:R-:W2:Y:S01]  /*25b0*/  LDG.E.64 R26, desc[UR12][R18.64+0x18] ;  /* 0x0000180c121a7981 */ /* 0x000ea2000c1e1b00 */
[----:B------:R-:W-:Y:S01]  /*25c0*/  VIADD R7, R7, 0x4 ;  /* 0x0000000407077836 */ /* 0x000fe20000000000 */
[----:B--2---:R-:W-:-:S08]  /*25d0*/  DADD R16, R16, -R26 ;  /* 0x0000000010107229 */ /* 0x004fd0000000081a */
[----:B------:R-:W-:-:S07]  /*25e0*/  DADD R16, R16, R16 ;  /* 0x0000000010107229 */ /* 0x000fce0000000010 */
[----:B------:R1:W-:Y:S04]  /*25f0*/  STG.E.64 desc[UR12][R20.64+0x18], R16 ;  /* 0x0000181014007986 */ /* 0x0003e8000c101b0c */
.L_x_30:
[----:B------:R-:W-:Y:S05]  /*2600*/  BRA.U !UP1, `(.L_x_29) ;  /* 0x0000000109807547 */ /* 0x000fea000b800000 */
[----:B------:R-:W-:-:S13]  /*2610*/  ISETP.NE.AND P1, PT, RZ, UR15, PT ;  /* 0x0000000fff007c0c */ /* 0x000fda000bf25270 */
[----:B--2-4-:R-:W0:Y:S01]  /*2620*/  @P1 LDC.64 R8, c[0x0][0x388] ;  /* 0x0000e200ff081b82 */ /* 0x014e220000000a00 */
[----:B-1----:R-:W-:-:S07]  /*2630*/  @P1 IMAD.IADD R25, R4, 0x1, R7 ;  /* 0x0000000104191824 */ /* 0x002fce00078e0207 */
[----:B------:R-:W1:Y:S08]  /*2640*/  @P1 LDC.64 R16, c[0x0][0x3c0] ;  /* 0x0000f000ff101b82 */ /* 0x000e700000000a00 */
[----:B------:R-:W2:Y:S01]  /*2650*/  @P1 LDC.64 R18, c[0x0][0x390] ;  /* 0x0000e400ff121b82 */ /* 0x000ea20000000a00 */
[----:B0-----:R-:W-:-:S05]  /*2660*/  @P1 IMAD.WIDE R20, R25, 0x8, R8 ;  /* 0x0000000819141825 */ /* 0x001fca00078e0208 */
[----:B------:R-:W3:Y:S01]  /*2670*/  @P1 LDG.E.64 R8, desc[UR12][R20.64] ;  /* 0x0000000c14081981 */ /* 0x000ee2000c1e1b00 */
[----:B-1----:R-:W-:-:S05]  /*2680*/  @P1 IMAD.WIDE.U32 R22, R7, 0x8, R16 ;  /* 0x0000000807161825 */ /* 0x002fca00078e0010 */
[----:B------:R-:W3:Y:S01]  /*2690*/  @P1 LDG.E.64 R16, desc[UR12][R22.64] ;  /* 0x0000000c16101981 */ /* 0x000ee2000c1e1b00 */
[----:B--2---:R-:W-:Y:S01]  /*26a0*/  @P1 IMAD.WIDE R24, R25, 0x8, R18 ;  /* 0x0000000819181825 */ /* 0x004fe200078e0212 */
[----:B------:R-:W-:-:S13]  /*26b0*/  ISETP.NE.AND P2, PT, RZ, UR5, PT ;  /* 0x00000005ff007c0c */ /* 0x000fda000bf45270 */
[----:B------:R-:W0:Y:S08]  /*26c0*/  @P2 LDC.64 R28, c[0x0][0x3c0] ;  /* 0x0000f000ff1c2b82 */ /* 0x000e300000000a00 */
[----:B------:R-:W1:Y:S01]  /*26d0*/  @P2 LDC.64 R26, c[0x0][0x388] ;  /* 0x0000e200ff1a2b82 */ /* 0x000e620000000a00 */
[----:B---3--:R-:W-:-:S08]  /*26e0*/  @P1 DADD R8, R8, -R16 ;  /* 0x0000000008081229 */ /* 0x008fd00000000810 */
[----:B------:R-:W-:-:S07]  /*26f0*/  @P1 DADD R8, R8, R8 ;  /* 0x0000000008081229 */ /* 0x000fce0000000008 */
[----:B------:R2:W-:Y:S04]  /*2700*/  @P1 STG.E.64 desc[UR12][R24.64], R8 ;  /* 0x0000000818001986 */ /* 0x0005e8000c101b0c */
[----:B------:R3:W4:Y:S04]  /*2710*/  @P1 LDG.E.64 R16, desc[UR12][R20.64+0x8] ;  /* 0x0000080c14101981 */ /* 0x000728000c1e1b00 */
[----:B------:R-:W4:Y:S01]  /*2720*/  @P1 LDG.E.64 R18, desc[UR12][R22.64+0x8] ;  /* 0x0000080c16121981 */ /* 0x000f22000c1e1b00 */
[----:B------:R-:W-:-:S05]  /*2730*/  @P1 IADD3 R7, PT, PT, R7, 0x2, RZ ;  /* 0x0000000207071810 */ /* 0x000fca0007ffe0ff */
[----:B------:R-:W-:Y:S01]  /*2740*/  @P2 IMAD.IADD R31, R4, 0x1, R7 ;  /* 0x00000001041f2824 */ /* 0x000fe200078e0207 */
[----:B---3--:R-:W3:Y:S01]  /*2750*/  @P2 LDC.64 R20, c[0x0][0x390] ;  /* 0x0000e400ff142b82 */ /* 0x008ee20000000a00 */
[----:B----4-:R-:W-:Y:S01]  /*2760*/  @P1 DADD R16, R16, -R18 ;  /* 0x0000000010101229 */ /* 0x010fe20000000812 */
[----:B0-----:R-:W-:-:S04]  /*2770*/  @P2 IMAD.WIDE.U32 R18, R7, 0x8, R28 ;  /* 0x0000000807122825 */ /* 0x001fc800078e001c */
[----:B-1----:R-:W-:-:S03]  /*2780*/  @P2 IMAD.WIDE R6, R31, 0x8, R26 ;  /* 0x000000081f062825 */ /* 0x002fc600078e021a */
[----:B------:R-:W-:-:S07]  /*2790*/  @P1 DADD R16, R16, R16 ;  /* 0x0000000010101229 */ /* 0x000fce0000000010 */
[----:B------:R0:W-:Y:S04]  /*27a0*/  @P1 STG.E.64 desc[UR12][R24.64+0x8], R16 ;  /* 0x0000081018001986 */ /* 0x0001e8000c101b0c */
[----:B------:R-:W2:Y:S04]  /*27b0*/  @P2 LDG.E.64 R18, desc[UR12][R18.64] ;  /* 0x0000000c12122981 */ /* 0x000ea8000c1e1b00 */
[----:B------:R-:W2:Y:S01]  /*27c0*/  @P2 LDG.E.64 R6, desc[UR12][R6.64] ;  /* 0x0000000c06062981 */ /* 0x000ea2000c1e1b00 */
[----:B---3--:R-:W-:Y:S01]  /*27d0*/  @P2 IMAD.WIDE R20, R31, 0x8, R20 ;  /* 0x000000081f142825 */ /* 0x008fe200078e0214 */
[----:B--2---:R-:W-:-:S08]  /*27e0*/  @P2 DADD R8, R6, -R18 ;  /* 0x0000000006082229 */ /* 0x004fd00000000812 */
[----:B------:R-:W-:-:S07]  /*27f0*/  @P2 DADD R8, R8, R8 ;  /* 0x0000000008082229 */ /* 0x000fce0000000008 */
[----:B------:R0:W-:Y:S04]  /*2800*/  @P2 STG.E.64 desc[UR12][R20.64], R8 ;  /* 0x0000000814002986 */ /* 0x0001e8000c101b0c */
.L_x_29:
[----:B012-4-:R-:W0:Y:S01]  /*2810*/  LDC.64 R16, c[0x0][0x390] ;  /* 0x0000e400ff107b82 */ /* 0x017e220000000a00 */
[----:B------:R-:W-:Y:S01]  /*2820*/  IMAD.IADD R25, R4, 0x1, R5 ;  /* 0x0000000104197824 */ /* 0x000fe200078e0205 */
[----:B------:R-:W1:Y:S03]  /*2830*/  LDCU.64 UR16, c[0x0][0x3e8] ;  /* 0x00007d00ff1077ac */ /* 0x000e660008000a00 */
[----:B0-----:R-:W-:-:S05]  /*2840*/  IMAD.WIDE R16, R25, 0x8, R16 ;  /* 0x0000000819107825 */ /* 0x001fca00078e0210 */
[----:B------:R-:W2:Y:S01]  /*2850*/  LDG.E.64 R6, desc[UR12][R16.64] ;  /* 0x0000000c10067981 */ /* 0x000ea2000c1e1b00 */
[----:B------:R-:W-:Y:S01]  /*2860*/  BSSY.RECONVERGENT B2, `(.L_x_31) ;  /* 0x0000142000027945 */ /* 0x000fe20003800200 */
[----:B--2---:R-:W-:Y:S02]  /*2870*/  DADD R8, -RZ, -R6 ;  /* 0x00000000ff087229 */ /* 0x004fe40000000906 */
[----:B------:R-:W-:-:S08]  /*2880*/  DSETP.GT.AND P1, PT, R6, RZ, PT ;  /* 0x000000ff0600722a */ /* 0x000fd00003f24000 */
[----:B------:R-:W-:Y:S02]  /*2890*/  FSEL R6, R6, R8, P1 ;  /* 0x0000000806067208 */ /* 0x000fe40000800000 */
[----:B------:R-:W-:-:S06]  /*28a0*/  FSEL R7, R7, R9, P1 ;  /* 0x0000000907077208 */ /* 0x000fcc0000800000 */
[----:B-1----:R-:W-:-:S14]  /*28b0*/  DSETP.GEU.AND P1, PT, R6, UR16, PT ;  /* 0x0000001006007e2a */ /* 0x002fdc000bf2e000 */
[----:B------:R-:W-:Y:S05]  /*28c0*/  @!P1 BRA `(.L_x_32) ;  /* 0x0000001000ec9947 */ /* 0x000fea0003800000 */
[----:B------:R-:W0:Y:S01]  /*28d0*/  LDC.64 R18, c[0x0][0x388] ;  /* 0x0000e200ff127b82 */ /* 0x000e220000000a00 */
[----:B------:R-:W1:Y:S07]  /*28e0*/  LDCU.64 UR16, c[0x0][0x3e0] ;  /* 0x00007c00ff1077ac */ /* 0x000e6e0008000a00 */
[----:B------:R-:W2:Y:S08]  /*28f0*/  LDC.64 R20, c[0x0][0x3a0] ;  /* 0x0000e800ff147b82 */ /* 0x000eb00000000a00 */
[----:B------:R-:W3:Y:S01]  /*2900*/  LDC.64 R22, c[0x0][0x3c8] ;  /* 0x0000f200ff167b82 */ /* 0x000ee20000000a00 */
[----:B-1----:R-:W-:-:S07]  /*2910*/  MOV R24, UR16 ;  /* 0x0000001000187c02 */ /* 0x002fce0008000f00 */
[----:B------:R-:W1:Y:S01]  /*2920*/  LDC.64 R26, c[0x0][0x3d0] ;  /* 0x0000f400ff1a7b82 */ /* 0x000e620000000a00 */
[----:B0-----:R-:W-:-:S07]  /*2930*/  IMAD.WIDE R18, R25, 0x8, R18 ;  /* 0x0000000819127825 */ /* 0x001fce00078e0212 */
[----:B------:R-:W0:Y:S01]  /*2940*/  LDC.64 R28, c[0x0][0x3b0] ;  /* 0x0000ec00ff1c7b82 */ /* 0x000e220000000a00 */
[----:B--2---:R-:W-:-:S07]  /*2950*/  IMAD.WIDE R20, R25, 0x8, R20 ;  /* 0x0000000819147825 */ /* 0x004fce00078e0214 */
[----:B------:R-:W2:Y:S01]  /*2960*/  LDC.64 R30, c[0x0][0x3b8] ;  /* 0x0000ee00ff1e7b82 */ /* 0x000ea20000000a00 */
[----:B---3--:R-:W-:-:S04]  /*2970*/  IMAD.WIDE R22, R25, 0x4, R22 ;  /* 0x0000000419167825 */ /* 0x008fc800078e0216 */
[----:B------:R-:W-:Y:S02]  /*2980*/  IMAD.U32 R25, RZ, RZ, UR17 ;  /* 0x00000011ff197e24 */ /* 0x000fe4000f8e00ff */
[----:B-1----:R-:W-:-:S04]  /*2990*/  IMAD.WIDE.U32 R26, R5, 0x4, R26 ;  /* 0x00000004051a7825 */ /* 0x002fc800078e001a */
[----:B0-----:R-:W-:-:S04]  /*29a0*/  IMAD.WIDE.U32 R28, R5, 0x8, R28 ;  /* 0x00000008051c7825 */ /* 0x001fc800078e001c */
[----:B--2---:R-:W-:-:S07]  /*29b0*/  IMAD.WIDE.U32 R30, R5, 0x8, R30 ;  /* 0x00000008051e7825 */ /* 0x004fce00078e001e */
.L_x_50:
[----:B------:R-:W-:Y:S01]  /*29c0*/  UISETP.GE.U32.AND UP0, UPT, UR18, 0xf, UPT ;  /* 0x0000000f1200788c */ /* 0x000fe2000bf06070 */
[----:B------:R-:W-:-:S08]  /*29d0*/  IMAD.MOV.U32 R7, RZ, RZ, RZ ;  /* 0x000000ffff077224 */ /* 0x000fd000078e00ff */
[----:B------:R-:W-:Y:S05]  /*29e0*/  BRA.U !UP0, `(.L_x_33) ;  /* 0x0000000108b07547 */ /* 0x000fea000b800000 */
[----:B------:R-:W-:Y:S01]  /*29f0*/  BSSY.RECONVERGENT B3, `(.L_x_34) ;  /* 0x000002a000037945 */ /* 0x000fe20003800200 */
[----:B------:R-:W-:-:S07]  /*2a00*/  MOV R2, RZ ;  /* 0x000000ff00027202 */ /* 0x000fce0000000f00 */
.L_x_35:
        /* <DEDUP_REMOVED lines=36> */
[----:B------:R-:W-:-:S05]  /*2c50*/  VIADD R2, R2, 0x10 ;  /* 0x0000001002027836 */ /* 0x000fca0000000000 */
[----:B------:R-:W-:Y:S01]  /*2c60*/  ISETP.NE.AND P0, PT, R2, R3, PT ;  /* 0x000000030200720c */ /* 0x000fe20003f05270 */
[----:B--2---:R4:W-:-:S12]  /*2c70*/  STG.E.64 desc[UR12][R6.64+0x78], R38 ;  /* 0x0000782606007986 */ /* 0x0049d8000c101b0c */
[----:B------:R-:W-:Y:S05]  /*2c80*/  @P0 BRA `(.L_x_35) ;  /* 0xfffffffc00600947 */ /* 0x000fea000383ffff */
[----:B------:R-:W-:Y:S05]  /*2c90*/  BSYNC.RECONVERGENT B3 ;  /* 0x0000000000037941 */ /* 0x000fea0003800200 */
.L_x_34:
[----:B----4-:R-:W-:-:S07]  /*2ca0*/  MOV R7, R3 ;  /* 0x0000000300077202 */ /* 0x010fce0000000f00 */
.L_x_33:
[----:B------:R-:W-:-:S09]  /*2cb0*/  UISETP.NE.AND UP0, UPT, UR11, URZ, UPT ;  /* 0x000000ff0b00728c */ /* 0x000fd2000bf05270 */
[----:B------:R-:W-:Y:S05]  /*2cc0*/  BRA.U !UP0, `(.L_x_36) ;  /* 0x0000000108ec7547 */ /* 0x000fea000b800000 */
[----:B------:R-:W-:Y:S02]  /*2cd0*/  UISETP.GE.U32.AND UP0, UPT, UR14, 0x7, UPT ;  /* 0x000000070e00788c */ /* 0x000fe4000bf06070 */
[----:B------:R-:W-:-:S07]  /*2ce0*/  UISETP.NE.AND UP1, UPT, UR19, URZ, UPT ;  /* 0x000000ff1300728c */ /* 0x000fce000bf25270 */
[----:B------:R-:W-:Y:S05]  /*2cf0*/  BRA.U !UP0, `(.L_x_37) ;  /* 0x0000000108587547 */ /* 0x000fea000b800000 */
[----:B------:R-:W0:Y:S01]  /*2d00*/  LDC.64 R8, c[0x0][0x388] ;  /* 0x0000e200ff087b82 */ /* 0x000e220000000a00 */
[----:B------:R-:W-:-:S07]  /*2d10*/  IMAD.IADD R37, R4, 0x1, R7 ;  /* 0x0000000104257824 */ /* 0x000fce00078e0207 */
        /* <DEDUP_REMOVED lines=20> */
.L_x_37:
[----:B------:R-:W-:Y:S05]  /*2e60*/  BRA.U !UP1, `(.L_x_36) ;  /* 0x0000000109847547 */ /* 0x000fea000b800000 */
[----:B------:R-:W-:Y:S02]  /*2e70*/  UISETP.GE.U32.AND UP0, UPT, UR20, 0x3, UPT ;  /* 0x000000031400788c */ /* 0x000fe4000bf06070 */
[----:B------:R-:W-:-:S07]  /*2e80*/  UISETP.NE.AND UP1, UPT, UR21, URZ, UPT ;  /* 0x000000ff1500728c */ /* 0x000fce000bf25270 */
[----:B------:R-:W-:Y:S05]  /*2e90*/  BRA.U !UP0, `(.L_x_38) ;  /* 0x0000000108387547 */ /* 0x000fea000b800000 */
[----:B------:R-:W0:Y:S01]  /*2ea0*/  LDC.64 R8, c[0x0][0x388] ;  /* 0x0000e200ff087b82 */ /* 0x000e220000000a00 */
[----:B--2---:R-:W-:-:S07]  /*2eb0*/  IADD3 R41, PT, PT, R4, R7, RZ ;  /* 0x0000000704297210 */ /* 0x004fce0007ffe0ff */
        /* <DEDUP_REMOVED lines=12> */
.L_x_38:
[----:B------:R-:W-:Y:S05]  /*2f80*/  BRA.U !UP1, `(.L_x_36) ;  /* 0x00000001093c7547 */ /* 0x000fea000b800000 */
[----:B0-2---:R-:W0:Y:S01]  /*2f90*/  LDC.64 R32, c[0x0][0x388] ;  /* 0x0000e200ff207b82 */ /* 0x005e220000000a00 */
[----:B------:R-:W-:-:S07]  /*2fa0*/  IADD3 R9, PT, PT, R4, R7, RZ ;  /* 0x0000000704097210 */ /* 0x000fce0007ffe0ff */
        /* <DEDUP_REMOVED lines=8> */
[----:B------:R-:W-:-:S06]  /*3030*/  UISETP.NE.AND UP0, UPT, UR21, 0x2, UPT ;  /* 0x000000021500788c */ /* 0x000fcc000bf05270 */
[----:B------:R-:W-:Y:S01]  /*3040*/  PLOP3.LUT P0, PT, PT, PT, UP0, 0x80, 0x8 ;  /* 0x000000000008781c */ /* 0x000fe20003f0f008 */
[----:B--2---:R3:W-:-:S12]  /*3050*/  STG.E.64 desc[UR12][R34.64+0x8], R6 ;  /* 0x0000080622007986 */ /* 0x0047d8000c101b0c */
[----:B------:R-:W2:Y:S04]  /*3060*/  @P0 LDG.E.64 R8, desc[UR12][R32.64+0x10] ;  /* 0x0000100c20080981 */ /* 0x000ea8000c1e1b00 */
[----:B--2---:R3:W-:Y:S02]  /*3070*/  @P0 STG.E.64 desc[UR12][R34.64+0x10], R8 ;  /* 0x0000100822000986 */ /* 0x0047e4000c101b0c */
.L_x_36:
[----:B0-2---:R-:W2:Y:S04]  /*3080*/  LDG.E.64 R32, desc[UR12][R18.64] ;  /* 0x0000000c12207981 */ /* 0x005ea8000c1e1b00 */
[----:B-1-3--:R-:W2:Y:S02]  /*3090*/  LDG.E.64 R6, desc[UR12][R16.64] ;  /* 0x0000000c10067981 */ /* 0x00aea4000c1e1b00 */
[----:B--2---:R-:W-:-:S07]  /*30a0*/  DFMA R32, R6, -R24, R32 ;  /* 0x800000180620722b */ /* 0x004fce0000000020 */
[----:B------:R0:W-:Y:S04]  /*30b0*/  STG.E.64 desc[UR12][R20.64], R32 ;  /* 0x0000002014007986 */ /* 0x0001e8000c101b0c */
[----:B------:R-:W2:Y:S04]  /*30c0*/  LDG.E R6, desc[UR12][R26.64] ;  /* 0x0000000c1a067981 */ /* 0x000ea8000c1e1900 */
[----:B------:R-:W3:Y:S04]  /*30d0*/  LDG.E R7, desc[UR12][R22.64] ;  /* 0x0000000c16077981 */ /* 0x000ee8000c1e1900 */
[----:B------:R-:W4:Y:S04]  /*30e0*/  LDG.E.64 R34, desc[UR12][R30.64] ;  /* 0x0000000c1e227981 */ /* 0x000f28000c1e1b00 */
[----:B------:R-:W5:Y:S01]  /*30f0*/  LDG.E.64 R36, desc[UR12][R28.64] ;  /* 0x0000000c1c247981 */ /* 0x000f62000c1e1b00 */
[----:B------:R-:W-:Y:S01]  /*3100*/  IMAD.MOV.U32 R8, RZ, RZ, 0x1 ;  /* 0x00000001ff087424 */ /* 0x000fe200078e00ff */
[----:B------:R-:W-:Y:S01]  /*3110*/  BSSY.RECONVERGENT B3, `(.L_x_39) ;  /* 0x0000016000037945 */ /* 0x000fe20003800200 */
[----:B--2---:R-:W1:Y:S01]  /*3120*/  I2F.F64 R42, R6 ;  /* 0x00000006002a7312 */ /* 0x004e620000201c00 */
[----:B---3--:R-:W-:-:S07]  /*3130*/  IADD3 R2, PT, PT, R6, -R7, RZ ;  /* 0x8000000706027210 */ /* 0x008fce0007ffe0ff */
[----:B-1----:R-:W1:Y:S02]  /*3140*/  MUFU.RCP64H R9, R43 ;  /* 0x0000002b00097308 */ /* 0x002e640000001800 */
[----:B-1----:R-:W-:-:S08]  /*3150*/  DFMA R38, -R42, R8, 1 ;  /* 0x3ff000002a26742b */ /* 0x002fd00000000108 */
[----:B------:R-:W-:Y:S02]  /*3160*/  DFMA R40, R38, R38, R38 ;  /* 0x000000262628722b */ /* 0x000fe40000000026 */
[----:B------:R-:W4:Y:S06]  /*3170*/  I2F.F64 R38, R7 ;  /* 0x0000000700267312 */ /* 0x000f2c0000201c00 */
[----:B------:R-:W-:Y:S02]  /*3180*/  DFMA R8, R8, R40, R8 ;  /* 0x000000280808722b */ /* 0x000fe40000000008 */
[----:B------:R-:W5:Y:S06]  /*3190*/  I2F.F64 R40, R2 ;  /* 0x0000000200287312 */ /* 0x000f6c0000201c00 */
[----:B------:R-:W-:-:S02]  /*31a0*/  DFMA R44, -R42, R8, 1 ;  /* 0x3ff000002a2c742b */ /* 0x000fc40000000108 */
[----:B----4-:R-:W-:-:S06]  /*31b0*/  DMUL R38, R38, R34 ;  /* 0x0000002226267228 */ /* 0x010fcc0000000000 */
[----:B------:R-:W-:Y:S02]  /*31c0*/  DFMA R8, R8, R44, R8 ;  /* 0x0000002c0808722b */ /* 0x000fe40000000008 */
[----:B-----5:R-:W-:-:S08]  /*31d0*/  DFMA R38, R40, R36, R38 ;  /* 0x000000242826722b */ /* 0x020fd00000000026 */
[----:B------:R-:W-:Y:S02]  /*31e0*/  DMUL R40, R38, R8 ;  /* 0x0000000826287228 */ /* 0x000fe40000000000 */
[----:B------:R-:W-:-:S06]  /*31f0*/  FSETP.GEU.AND P1, PT, |R39|, 6.5827683646048100446e-37, PT ;  /* 0x036000002700780b */ /* 0x000fcc0003f2e200 */
[----:B------:R-:W-:-:S08]  /*3200*/  DFMA R44, -R42, R40, R38 ;  /* 0x000000282a2c722b */ /* 0x000fd00000000126 */
[----:B------:R-:W-:-:S10]  /*3210*/  DFMA R8, R8, R44, R40 ;  /* 0x0000002c0808722b */ /* 0x000fd40000000028 */
[----:B------:R-:W-:-:S05]  /*3220*/  FFMA R40, RZ, R43, R9 ;  /* 0x0000002bff287223 */ /* 0x000fca0000000009 */
[----:B------:R-:W-:-:S13]  /*3230*/  FSETP.GT.AND P0, PT, |R40|, 1.469367938527859385e-39, PT ;  /* 0x001000002800780b */ /* 0x000fda0003f04200 */
[----:B0-----:R-:W-:Y:S05]  /*3240*/  @P0 BRA P1, `(.L_x_40) ;  /* 0x0000000000080947 */ /* 0x001fea0000800000 */
[----:B------:R-:W-:-:S07]  /*3250*/  MOV R2, 0x3270 ;  /* 0x0000327000027802 */ /* 0x000fce0000000f00 */
[----:B------:R-:W-:Y:S05]  /*3260*/  CALL.REL.NOINC `($__internal_0_$__cuda_sm20_div_rn_f64_full) ;  /* 0x0000001400707944 */ /* 0x000fea0003c00000 */
.L_x_40:
[----:B------:R-:W-:Y:S05]  /*3270*/  BSYNC.RECONVERGENT B3 ;  /* 0x0000000000037941 */ /* 0x000fea0003800200 */
.L_x_39:
[----:B------:R-:W-:Y:S01]  /*3280*/  DSETP.GEU.AND P0, PT, R32, R8, PT ;  /* 0x000000082000722a */ /* 0x000fe20003f0e000 */
[----:B------:R-:W-:-:S13]  /*3290*/  BSSY.RECONVERGENT B3, `(.L_x_41) ;  /* 0x0000009000037945 */ /* 0x000fda0003800200 */
[----:B------:R-:W-:Y:S05]  /*32a0*/  @P0 BRA `(.L_x_42) ;  /* 0x00000000001c0947 */ /* 0x000fea0003800000 */
[----:B------:R0:W-:Y:S04]  /*32b0*/  STG.E.64 desc[UR12][R20.64], R8 ;  /* 0x0000000814007986 */ /* 0x0001e8000c101b0c */
[----:B------:R0:W5:Y:S04]  /*32c0*/  LDG.E R6, desc[UR12][R26.64] ;  /* 0x0000000c1a067981 */ /* 0x000168000c1e1900 */
[----:B------:R0:W5:Y:S04]  /*32d0*/  LDG.E R7, desc[UR12][R22.64] ;  /* 0x0000000c16077981 */ /* 0x000168000c1e1900 */
[----:B------:R0:W5:Y:S04]  /*32e0*/  LDG.E.64 R36, desc[UR12][R28.64] ;  /* 0x0000000c1c247981 */ /* 0x000168000c1e1b00 */
[----:B------:R0:W5:Y:S01]  /*32f0*/  LDG.E.64 R34, desc[UR12][R30.64] ;  /* 0x0000000c1e227981 */ /* 0x000162000c1e1b00 */
[----:B------:R-:W-:Y:S01]  /*3300*/  IMAD.MOV.U32 R32, RZ, RZ, R8 ;  /* 0x000000ffff207224 */ /* 0x000fe200078e0008 */
[----:B------:R-:W-:-:S07]  /*3310*/  MOV R33, R9 ;  /* 0x0000000900217202 */ /* 0x000fce0000000f00 */
.L_x_42:
[----:B------:R-:W-:Y:S05]  /*3320*/  BSYNC.RECONVERGENT B3 ;  /* 0x0000000000037941 */ /* 0x000fea0003800200 */
.L_x_41:
[----:B-----5:R-:W1:Y:S01]  /*3330*/  I2F.F64 R42, R6 ;  /* 0x00000006002a7312 */ /* 0x020e620000201c00 */
[----:B0-----:R-:W-:Y:S01]  /*3340*/  MOV R8, 0x1 ;  /* 0x0000000100087802 */ /* 0x001fe20000000f00 */
[----:B------:R-:W-:Y:S01]  /*3350*/  IMAD.IADD R2, R6, 0x1, -R7 ;  /* 0x0000000106027824 */ /* 0x000fe200078e0a07 */
[----:B------:R-:W-:Y:S05]  /*3360*/  BSSY.RECONVERGENT B3, `(.L_x_43) ;  /* 0x0000016000037945 */ /* 0x000fea0003800200 */
[----:B------:R-:W0:Y:S08]  /*3370*/  I2F.F64 R40, R7 ;  /* 0x0000000700287312 */ /* 0x000e300000201c00 */
[----:B-1----:R-:W1:Y:S01]  /*3380*/  MUFU.RCP64H R9, R43 ;  /* 0x0000002b00097308 */ /* 0x002e620000001800 */
[----:B0-----:R-:W-:-:S07]  /*3390*/  DMUL R40, R40, R34 ;  /* 0x0000002228287228 */ /* 0x001fce0000000000 */
[----:B------:R-:W0:Y:S01]  /*33a0*/  I2F.F64 R38, R2 ;  /* 0x0000000200267312 */ /* 0x000e220000201c00 */
[----:B-1----:R-:W-:Y:S02]  /*33b0*/  DFMA R44, -R42, R8, 1 ;  /* 0x3ff000002a2c742b */ /* 0x002fe40000000108 */
[----:B0-----:R-:W-:-:S06]  /*33c0*/  DFMA R38, R38, R36, R40 ;  /* 0x000000242626722b */ /* 0x001fcc0000000028 */
[----:B------:R-:W-:Y:S02]  /*33d0*/  DFMA R44, R44, R44, R44 ;  /* 0x0000002c2c2c722b */ /* 0x000fe4000000002c */
[----:B------:R-:W-:-:S06]  /*33e0*/  DADD R38, R38, R34 ;  /* 0x0000000026267229 */ /* 0x000fcc0000000022 */
[----:B------:R-:W-:Y:S02]  /*33f0*/  DFMA R44, R8, R44, R8 ;  /* 0x0000002c082c722b */ /* 0x000fe40000000008 */
[----:B------:R-:W-:-:S06]  /*3400*/  DADD R38, R38, -R36 ;  /* 0x0000000026267229 */ /* 0x000fcc0000000824 */
[----:B------:R-:W-:-:S08]  /*3410*/  DFMA R8, -R42, R44, 1 ;  /* 0x3ff000002a08742b */ /* 0x000fd0000000012c */
[----:B------:R-:W-:Y:S01]  /*3420*/  DFMA R8, R44, R8, R44 ;  /* 0x000000082c08722b */ /* 0x000fe2000000002c */
[----:B------:R-:W-:-:S07]  /*3430*/  FSETP.GEU.AND P1, PT, |R39|, 6.5827683646048100446e-37, PT ;  /* 0x036000002700780b */ /* 0x000fce0003f2e200 */
[----:B------:R-:W-:-:S08]  /*3440*/  DMUL R6, R38, R8 ;  /* 0x0000000826067228 */ /* 0x000fd00000000000 */
[----:B------:R-:W-:-:S08]  /*3450*/  DFMA R34, -R42, R6, R38 ;  /* 0x000000062a22722b */ /* 0x000fd00000000126 */
[----:B------:R-:W-:-:S10]  /*3460*/  DFMA R8, R8, R34, R6 ;  /* 0x000000220808722b */ /* 0x000fd40000000006 */
[----:B------:R-:W-:-:S05]  /*3470*/  FFMA R2, RZ, R43, R9 ;  /* 0x0000002bff027223 */ /* 0x000fca0000000009 */
[----:B------:R-:W-:-:S13]  /*3480*/  FSETP.GT.AND P0, PT, |R2|, 1.469367938527859385e-39, PT ;  /* 0x001000000200780b */ /* 0x000fda0003f04200 */
[----:B------:R-:W-:Y:S05]  /*3490*/  @P0 BRA P1, `(.L_x_44) ;  /* 0x0000000000080947 */ /* 0x000fea0000800000 */
[----:B------:R-:W-:-:S07]  /*34a0*/  MOV R2, 0x34c0 ;  /* 0x000034c000027802 */ /* 0x000fce0000000f00 */
[----:B------:R-:W-:Y:S05]  /*34b0*/  CALL.REL.NOINC `($__internal_0_$__cuda_sm20_div_rn_f64_full) ;  /* 0x0000001000dc7944 */ /* 0x000fea0003c00000 */
.L_x_44:
[----:B------:R-:W-:Y:S05]  /*34c0*/  BSYNC.RECONVERGENT B3 ;  /* 0x0000000000037941 */ /* 0x000fea0003800200 */
.L_x_43:
[----:B------:R-:W-:Y:S01]  /*34d0*/  DSETP.GT.AND P0, PT, R32, R8, PT ;  /* 0x000000082000722a */ /* 0x000fe20003f04000 */
[----:B------:R-:W-:Y:S01]  /*34e0*/  UISETP.GE.U32.AND UP0, UPT, UR18, 0x7, UPT ;  /* 0x000000071200788c */ /* 0x000fe2000bf06070 */
[----:B------:R-:W-:Y:S01]  /*34f0*/  IMAD.MOV.U32 R7, RZ, RZ, RZ ;  /* 0x000000ffff077224 */ /* 0x000fe200078e00ff */
[----:B------:R-:W-:-:S11]  /*3500*/  CS2R R42, SRZ ;  /* 0x00000000002a7805 */ /* 0x000fd6000001ff00 */
[----:B------:R0:W-:Y:S01]  /*3510*/  @P0 STG.E.64 desc[UR12][R20.64], R8 ;  /* 0x0000000814000986 */ /* 0x0001e2000c101b0c */
[----:B------:R-:W-:Y:S05]  /*3520*/  BRA.U !UP0, `(.L_x_45) ;  /* 0x0000000108ac7547 */ /* 0x000fea000b800000 */
[----:B------:R-:W-:Y:S02]  /*3530*/  MOV R2, RZ ;  /* 0x000000ff00027202 */ /* 0x000fe40000000f00 */
[----:B------:R-:W-:-:S07]  /*3540*/  CS2R R42, SRZ ;  /* 0x00000000002a7805 */ /* 0x000fce000001ff00 */
.L_x_46:
[----:B------:R-:W1:Y:S01]  /*3550*/  LDC.64 R50, c[0x0][0x3a0] ;  /* 0x0000e800ff327b82 */ /* 0x000e620000000a00 */
[----:B0-----:R-:W-:-:S07]  /*3560*/  IMAD.IADD R9, R4, 0x1, R2 ;  /* 0x0000000104097824 */ /* 0x001fce00078e0202 */
        /* <DEDUP_REMOVED lines=11> */
[----:B------:R-:W5:Y:S01]  /*3620*/  LDG.E.64 R52, desc[UR12][R6.64+0x38] ;  /* 0x0000380c06347981 */ /* 0x000f62000c1e1b00 */
[----:B--2---:R-:W-:-:S03]  /*3630*/  DADD R44, R8, -R32 ;  /* 0x00000000082c7229 */ /* 0x004fc60000000820 */
[----:B------:R-:W2:Y:S04]  /*3640*/  LDG.E.64 R8, desc[UR12][R50.64+0x18] ;  /* 0x0000180c32087981 */ /* 0x000ea8000c1e1b00 */
[----:B------:R-:W2:Y:S01]  /*3650*/  LDG.E.64 R32, desc[UR12][R6.64+0x18] ;  /* 0x0000180c06207981 */ /* 0x000ea2000c1e1b00 */
[----:B------:R-:W-:Y:S02]  /*3660*/  DFMA R42, R44, R44, R42 ;  /* 0x0000002c2c2a722b */ /* 0x000fe4000000002a */
[----:B---3--:R-:W-:Y:S01]  /*3670*/  DADD R44, R34, -R36 ;  /* 0x00000000222c7229 */ /* 0x008fe20000000824 */
[----:B------:R-:W3:Y:S04]  /*3680*/  LDG.E.64 R34, desc[UR12][R50.64+0x20] ;  /* 0x0000200c32227981 */ /* 0x000ee8000c1e1b00 */
[----:B------:R-:W3:Y:S03]  /*3690*/  LDG.E.64 R36, desc[UR12][R6.64+0x20] ;  /* 0x0000200c06247981 */ /* 0x000ee6000c1e1b00 */
[----:B------:R-:W-:-:S02]  /*36a0*/  DFMA R42, R44, R44, R42 ;  /* 0x0000002c2c2a722b */ /* 0x000fc4000000002a */
[----:B----4-:R-:W-:Y:S01]  /*36b0*/  DADD R44, R38, -R40 ;  /* 0x00000000262c7229 */ /* 0x010fe20000000828 */
[----:B------:R-:W4:Y:S04]  /*36c0*/  LDG.E.64 R38, desc[UR12][R50.64+0x28] ;  /* 0x0000280c32267981 */ /* 0x000f28000c1e1b00 */
[----:B------:R-:W4:Y:S03]  /*36d0*/  LDG.E.64 R40, desc[UR12][R6.64+0x28] ;  /* 0x0000280c06287981 */ /* 0x000f26000c1e1b00 */
[----:B------:R-:W-:Y:S02]  /*36e0*/  DFMA R42, R44, R44, R42 ;  /* 0x0000002c2c2a722b */ /* 0x000fe4000000002a */
[----:B------:R-:W4:Y:S01]  /*36f0*/  LDG.E.64 R44, desc[UR12][R50.64+0x30] ;  /* 0x0000300c322c7981 */ /* 0x000f22000c1e1b00 */
[----:B------:R-:W-:-:S04]  /*3700*/  IADD3 R2, PT, PT, R2, 0x8, RZ ;  /* 0x0000000802027810 */ /* 0x000fc80007ffe0ff */
[----:B------:R-:W-:Y:S01]  /*3710*/  ISETP.NE.AND P0, PT, R2, UR22, PT ;  /* 0x0000001602007c0c */ /* 0x000fe2000bf05270 */
[----:B-----5:R-:W-:Y:S02]  /*3720*/  DADD R48, R48, -R52 ;  /* 0x0000000030307229 */ /* 0x020fe40000000834 */
[----:B--2---:R-:W-:-:S08]  /*3730*/  DADD R8, R8, -R32 ;  /* 0x0000000008087229 */ /* 0x004fd00000000820 */
[----:B------:R-:W-:Y:S02]  /*3740*/  DFMA R42, R8, R8, R42 ;  /* 0x00000008082a722b */ /* 0x000fe4000000002a */
[----:B---3--:R-:W-:-:S08]  /*3750*/  DADD R34, R34, -R36 ;  /* 0x0000000022227229 */ /* 0x008fd00000000824 */
[----:B------:R-:W-:Y:S02]  /*3760*/  DFMA R42, R34, R34, R42 ;  /* 0x00000022222a722b */ /* 0x000fe4000000002a */
[----:B----4-:R-:W-:Y:S02]  /*3770*/  DADD R38, R38, -R40 ;  /* 0x0000000026267229 */ /* 0x010fe40000000828 */
[----:B------:R-:W-:-:S06]  /*3780*/  DADD R44, R44, -R46 ;  /* 0x000000002c2c7229 */ /* 0x000fcc000000082e */
[----:B------:R-:W-:-:S08]  /*3790*/  DFMA R42, R38, R38, R42 ;  /* 0x00000026262a722b */ /* 0x000fd0000000002a */
[----:B------:R-:W-:-:S08]  /*37a0*/  DFMA R42, R44, R44, R42 ;  /* 0x0000002c2c2a722b */ /* 0x000fd0000000002a */
[----:B------:R-:W-:Y:S01]  /*37b0*/  DFMA R42, R48, R48, R42 ;  /* 0x00000030302a722b */ /* 0x000fe2000000002a */
[----:B------:R-:W-:Y:S10]  /*37c0*/  @P0 BRA `(.L_x_46) ;  /* 0xfffffffc00600947 */ /* 0x000ff4000383ffff */
[----:B------:R-:W-:-:S07]  /*37d0*/  IMAD.U32 R7, RZ, RZ, UR22 ;  /* 0x00000016ff077e24 */ /* 0x000fce000f8e00ff */
.L_x_45:
[----:B------:R-:W-:-:S06]  /*37e0*/  UISETP.NE.AND UP0, UPT, UR19, URZ, UPT ;  /* 0x000000ff1300728c */ /* 0x000fcc000bf05270 */
[----:B------:R-:W-:-:S13]  /*37f0*/  PLOP3.LUT P0, PT, PT, PT, UP0, 0x80, 0x8 ;  /* 0x000000000008781c */ /* 0x000fda0003f0f008 */
[----:B------:R-:W-:Y:S05]  /*3800*/  @!P0 BRA `(.L_x_47) ;  /* 0x0000000000cc8947 */ /* 0x000fea0003800000 */
[----:B------:R-:W-:Y:S02]  /*3810*/  UISETP.GE.U32.AND UP0, UPT, UR20, 0x3, UPT ;  /* 0x000000031400788c */ /* 0x000fe4000bf06070 */
[----:B------:R-:W-:-:S07]  /*3820*/  UISETP.NE.AND UP1, UPT, UR21, URZ, UPT ;  /* 0x000000ff1500728c */ /* 0x000fce000bf25270 */
[----:B------:R-:W-:Y:S05]  /*3830*/  BRA.U !UP0, `(.L_x_48) ;  /* 0x0000000108587547 */ /* 0x000fea000b800000 */
[----:B------:R-:W1:Y:S01]  /*3840*/  LDC.64 R48, c[0x0][0x3a0] ;  /* 0x0000e800ff307b82 */ /* 0x000e620000000a00 */
[----:B0-----:R-:W-:-:S07]  /*3850*/  IADD3 R9, PT, PT, R4, R7, RZ ;  /* 0x0000000704097210 */ /* 0x001fce0007ffe0ff */
        /* <DEDUP_REMOVED lines=20> */
.L_x_48:
[----:B------:R-:W-:Y:S05]  /*39a0*/  BRA.U !UP1, `(.L_x_47) ;  /* 0x0000000109647547 */ /* 0x000fea000b800000 */
[----:B------:R-:W-:Y:S02]  /*39b0*/  ISETP.NE.AND P1, PT, RZ, UR15, PT ;  /* 0x0000000fff007c0c */ /* 0x000fe4000bf25270 */
[----:B------:R-:W-:-:S11]  /*39c0*/  ISETP.NE.AND P2, PT, RZ, UR5, PT ;  /* 0x00000005ff007c0c */ /* 0x000fd6000bf45270 */
[----:B0-----:R-:W0:Y:S01]  /*39d0*/  @P1 LDC.64 R8, c[0x0][0x3a0] ;  /* 0x0000e800ff081b82 */ /* 0x001e220000000a00 */
[----:B------:R-:W-:-:S07]  /*39e0*/  @P1 IADD3 R45, PT, PT, R4, R7, RZ ;  /* 0x00000007042d1210 */ /* 0x000fce0007ffe0ff */
[----:B------:R-:W1:Y:S08]  /*39f0*/  @P1 LDC.64 R32, c[0x0][0x3c0] ;  /* 0x0000f000ff201b82 */ /* 0x000e700000000a00 */
[----:B------:R-:W2:Y:S08]  /*3a00*/  @P2 LDC.64 R40, c[0x0][0x3c0] ;  /* 0x0000f000ff282b82 */ /* 0x000eb00000000a00 */
[----:B------:R-:W3:Y:S01]  /*3a10*/  @P2 LDC.64 R38, c[0x0][0x3a0] ;  /* 0x0000e800ff262b82 */ /* 0x000ee20000000a00 */
[----:B0-----:R-:W-:-:S05]  /*3a20*/  @P1 IMAD.WIDE R44, R45, 0x8, R8 ;  /* 0x000000082d2c1825 */ /* 0x001fca00078e0208 */
[----:B------:R-:W4:Y:S01]  /*3a30*/  @P1 LDG.E.64 R36, desc[UR12][R44.64] ;  /* 0x0000000c2c241981 */ /* 0x000f22000c1e1b00 */
[----:B-1----:R-:W-:-:S03]  /*3a40*/  @P1 IMAD.WIDE.U32 R46, R7, 0x8, R32 ;  /* 0x00000008072e1825 */ /* 0x002fc600078e0020 */
[----:B------:R-:W5:Y:S01]  /*3a50*/  @P1 LDG.E.64 R34, desc[UR12][R44.64+0x8] ;  /* 0x0000080c2c221981 */ /* 0x000f62000c1e1b00 */
[----:B------:R-:W-:-:S03]  /*3a60*/  @P1 VIADD R7, R7, 0x2 ;  /* 0x0000000207071836 */ /* 0x000fc60000000000 */
[----:B------:R-:W4:Y:S02]  /*3a70*/  @P1 LDG.E.64 R8, desc[UR12][R46.64] ;  /* 0x0000000c2e081981 */ /* 0x000f24000c1e1b00 */
[----:B------:R-:W-:Y:S02]  /*3a80*/  @P2 IADD3 R49, PT, PT, R4, R7, RZ ;  /* 0x0000000704312210 */ /* 0x000fe40007ffe0ff */
[----:B------:R-:W5:Y:S01]  /*3a90*/  @P1 LDG.E.64 R32, desc[UR12][R46.64+0x8] ;  /* 0x0000080c2e201981 */ /* 0x000f62000c1e1b00 */
[----:B--2---:R-:W-:-:S04]  /*3aa0*/  @P2 IMAD.WIDE.U32 R40, R7, 0x8, R40 ;  /* 0x0000000807282825 */ /* 0x004fc800078e0028 */
[----:B---3--:R-:W-:Y:S02]  /*3ab0*/  @P2 IMAD.WIDE R38, R49, 0x8, R38 ;  /* 0x0000000831262825 */ /* 0x008fe400078e0226 */
[----:B------:R-:W2:Y:S04]  /*3ac0*/  @P2 LDG.E.64 R40, desc[UR12][R40.64] ;  /* 0x0000000c28282981 */ /* 0x000ea8000c1e1b00 */
[----:B------:R-:W2:Y:S01]  /*3ad0*/  @P2 LDG.E.64 R38, desc[UR12][R38.64] ;  /* 0x0000000c26262981 */ /* 0x000ea2000c1e1b00 */
[----:B----4-:R-:W-:Y:S02]  /*3ae0*/  @P1 DADD R8, R36, -R8 ;  /* 0x0000000024081229 */ /* 0x010fe40000000808 */
[----:B-----5:R-:W-:-:S06]  /*3af0*/  @P1 DADD R32, R34, -R32 ;  /* 0x0000000022201229 */ /* 0x020fcc0000000820 */
[----:B------:R-:W-:-:S08]  /*3b00*/  @P1 DFMA R8, R8, R8, R42 ;  /* 0x000000080808122b */ /* 0x000fd0000000002a */
[----:B------:R-:W-:Y:S02]  /*3b10*/  @P1 DFMA R42, R32, R32, R8 ;  /* 0x00000020202a122b */ /* 0x000fe40000000008 */
[----:B--2---:R-:W-:-:S08]  /*3b20*/  @P2 DADD R6, R38, -R40 ;  /* 0x0000000026062229 */ /* 0x004fd00000000828 */
[----:B------:R-:W-:-:S11]  /*3b30*/  @P2 DFMA R42, R6, R6, R42 ;  /* 0x00000006062a222b */ /* 0x000fd6000000002a */
.L_x_47:
[----:B------:R1:W-:Y:S04]  /*3b40*/  STG.E.64 desc[UR12][R12.64], R42 ;  /* 0x0000002a0c007986 */ /* 0x0003e8000c101b0c */
[----:B------:R-:W2:Y:S02]  /*3b50*/  LDG.E.64 R6, desc[UR12][R14.64] ;  /* 0x0000000c0e067981 */ /* 0x000ea4000c1e1b00 */
[----:B--2---:R-:W-:-:S14]  /*3b60*/  DSETP.GEU.AND P1, PT, R42, R6, PT ;  /* 0x000000062a00722a */ /* 0x004fdc0003f2e000 */
[----:B-1----:R-:W-:Y:S05]  /*3b70*/  @!P1 BRA `(.L_x_49) ;  /* 0x0000000000309947 */ /* 0x002fea0003800000 */
[----:B------:R-:W2:Y:S01]  /*3b80*/  LDG.E.64 R6, desc[UR12][R18.64] ;  /* 0x0000000c12067981 */ /* 0x000ea2000c1e1b00 */
[----:B------:R-:W1:Y:S03]  /*3b90*/  LDCU.64 UR16, c[0x0][0x3f0] ;  /* 0x00007e00ff1077ac */ /* 0x000e660008000a00 */
[----:B0-----:R-:W2:Y:S02]  /*3ba0*/  LDG.E.64 R8, desc[UR12][R20.64] ;  /* 0x0000000c14087981 */ /* 0x001ea4000c1e1b00 */
[C-C-:B--2---:R-:W-:Y:S02]  /*3bb0*/  DADD R32, R6.reuse, -R8.reuse ;  /* 0x0000000006207229 */ /* 0x144fe40000000808 */
[C-C-:B------:R-:W-:Y:S02]  /*3bc0*/  DADD R34, -R6.reuse, R8.reuse ;  /* 0x0000000006227229 */ /* 0x140fe40000000108 */
[----:B------:R-:W-:-:S08]  /*3bd0*/  DSETP.GT.AND P1, PT, R6, R8, PT ;  /* 0x000000080600722a */ /* 0x000fd00003f24000 */
[----:B------:R-:W-:Y:S02]  /*3be0*/  FSEL R6, R32, R34, P1 ;  /* 0x0000002220067208 */ /* 0x000fe40000800000 */
[----:B------:R-:W-:-:S06]  /*3bf0*/  FSEL R7, R33, R35, P1 ;  /* 0x0000002321077208 */ /* 0x000fcc0000800000 */
[----:B-1----:R-:W-:-:S14]  /*3c00*/  DSETP.GEU.AND P1, PT, R6, UR16, PT ;  /* 0x0000001006007e2a */ /* 0x002fdc000bf2e000 */
[----:B------:R-:W-:Y:S05]  /*3c10*/  @!P1 BRA `(.L_x_32) ;  /* 0x0000000000189947 */ /* 0x000fea0003800000 */
[----:B------:R-:W-:Y:S01]  /*3c20*/  DMUL R24, R24, 0.5 ;  /* 0x3fe0000018187828 */ /* 0x000fe20000000000 */
[----:B------:R-:W-:Y:S10]  /*3c30*/  BRA `(.L_x_50) ;  /* 0xffffffec00607947 */ /* 0x000ff4000383ffff */
.L_x_49:
[----:B0-----:R-:W2:Y:S04]  /*3c40*/  LDG.E.64 R20, desc[UR12][R20.64] ;  /* 0x0000000c14147981 */ /* 0x001ea8000c1e1b00 */
[----:B--2---:R0:W-:Y:S04]  /*3c50*/  STG.E.64 desc[UR12][R18.64], R20 ;  /* 0x0000001412007986 */ /* 0x0041e8000c101b0c */
[----:B------:R-:W2:Y:S04]  /*3c60*/  LDG.E.64 R6, desc[UR12][R12.64] ;  /* 0x0000000c0c067981 */ /* 0x000ea8000c1e1b00 */
[----:B--2---:R0:W-:Y:S02]  /*3c70*/  STG.E.64 desc[UR12][R14.64], R6 ;  /* 0x000000060e007986 */ /* 0x0041e4000c101b0c */
.L_x_32:
[----:B------:R-:W-:Y:S05]  /*3c80*/  BSYNC.RECONVERGENT B2 ;  /* 0x0000000000027941 */ /* 0x000fea0003800200 */
.L_x_31:
[----:B------:R-:W1:Y:S01]  /*3c90*/  LDCU UR10, c[0x0][0x3d8] ;  /* 0x00007b00ff0a77ac */ /* 0x000e620008000800 */
[----:B------:R-:W-:-:S05]  /*3ca0*/  VIADD R5, R5, 0x1 ;  /* 0x0000000105057836 */ /* 0x000fca0000000000 */
[----:B-1----:R-:W-:-:S13]  /*3cb0*/  ISETP.NE.AND P1, PT, R5, UR10, PT ;  /* 0x0000000a05007c0c */ /* 0x002fda000bf25270 */
[----:B------:R-:W-:Y:S05]  /*3cc0*/  @P1 BRA `(.L_x_51) ;  /* 0xffffffe000e81947 */ /* 0x000fea000383ffff */
[----:B------:R-:W-:Y:S01]  /*3cd0*/  UISETP.GE.U32.AND UP0, UPT, UR18, 0xf, UPT ;  /* 0x0000000f1200788c */ /* 0x000fe2000bf06070 */
[----:B------:R-:W-:Y:S02]  /*3ce0*/  MOV R5, RZ ;  /* 0x000000ff00057202 */ /* 0x000fe40000000f00 */
[----:B------:R-:W-:-:S06]  /*3cf0*/  CS2R R24, SRZ ;  /* 0x0000000000187805 */ /* 0x000fcc000001ff00 */
[----:B------:R-:W-:Y:S05]  /*3d00*/  BRA.U !UP0, `(.L_x_52) ;  /* 0x0000000508347547 */ /* 0x000fea000b800000 */
[----:B------:R-:W-:Y:S01]  /*3d10*/  BSSY.RECONVERGENT B2, `(.L_x_53) ;  /* 0x000004b000027945 */ /* 0x000fe20003800200 */
[----:B------:R-:W-:Y:S01]  /*3d20*/  IMAD.MOV.U32 R2, RZ, RZ, RZ ;  /* 0x000000ffff027224 */ /* 0x000fe200078e00ff */
[----:B------:R-:W-:-:S07]  /*3d30*/  CS2R R24, SRZ ;  /* 0x0000000000187805 */ /* 0x000fce000001ff00 */
.L_x_54:
[----:B------:R-:W1:Y:S01]  /*3d40*/  LDC.64 R8, c[0x0][0x388] ;  /* 0x0000e200ff087b82 */ /* 0x000e620000000a00 */
[----:B------:R-:W-:-:S07]  /*3d50*/  IADD3 R5, PT, PT, R4, R2, RZ ;  /* 0x0000000204057210 */ /* 0x000fce0007ffe0ff */
[----:B------:R-:W2:Y:S01]  /*3d60*/  LDC.64 R50, c[0x0][0x3a8] ;  /* 0x0000ea00ff327b82 */ /* 0x000ea20000000a00 */
[----:B-1----:R-:W-:-:S05]  /*3d70*/  IMAD.WIDE R8, R5, 0x8, R8 ;  /* 0x0000000805087825 */ /* 0x002fca00078e0208 */
[----:B------:R-:W3:Y:S01]  /*3d80*/  LDG.E.64 R38, desc[UR12][R8.64] ;  /* 0x0000000c08267981 */ /* 0x000ee2000c1e1b00 */
[----:B--2---:R-:W-:-:S03]  /*3d90*/  IMAD.WIDE R50, R5, 0x8, R50 ;  /* 0x0000000805327825 */ /* 0x004fc600078e0232 */
[----:B------:R-:W2:Y:S04]  /*3da0*/  LDG.E.64 R34, desc[UR12][R8.64+0x8] ;  /* 0x0000080c08227981 */ /* 0x000ea8000c1e1b00 */
[----:B------:R-:W3:Y:S04]  /*3db0*/  LDG.E.64 R40, desc[UR12][R50.64] ;  /* 0x0000000c32287981 */ /* 0x000ee8000c1e1b00 */
[----:B------:R-:W2:Y:S04]  /*3dc0*/  LDG.E.64 R36, desc[UR12][R50.64+0x8] ;  /* 0x0000080c32247981 */ /* 0x000ea8000c1e1b00 */
[----:B------:R-:W4:Y:S04]  /*3dd0*/  LDG.E.64 R30, desc[UR12][R8.64+0x10] ;  /* 0x0000100c081e7981 */ /* 0x000f28000c1e1b00 */
[----:B------:R-:W4:Y:S04]  /*3de0*/  LDG.E.64 R32, desc[UR12][R50.64+0x10] ;  /* 0x0000100c32207981 */ /* 0x000f28000c1e1b00 */
[----:B------:R-:W5:Y:S04]  /*3df0*/  LDG.E.64 R26, desc[UR12][R8.64+0x18] ;  /* 0x0000180c081a7981 */ /* 0x000f68000c1e1b00 */
[----:B------:R-:W5:Y:S04]  /*3e00*/  LDG.E.64 R28, desc[UR12][R50.64+0x18] ;  /* 0x0000180c321c7981 */ /* 0x000f68000c1e1b00 */
[----:B0-----:R-:W5:Y:S04]  /*3e10*/  LDG.E.64 R20, desc[UR12][R8.64+0x20] ;  /* 0x0000200c08147981 */ /* 0x001f68000c1e1b00 */
        /* <DEDUP_REMOVED lines=8> */
[----:B---3--:R-:W-:-:S03]  /*3ea0*/  DADD R38, R38, -R40 ;  /* 0x0000000026267229 */ /* 0x008fc60000000828 */
[----:B------:R-:W3:Y:S01]  /*3eb0*/  LDG.E.64 R40, desc[UR12][R8.64+0x40] ;  /* 0x0000400c08287981 */ /* 0x000ee2000c1e1b00 */
[----:B--2---:R-:W-:-:S03]  /*3ec0*/  DADD R34, R34, -R36 ;  /* 0x0000000022227229 */ /* 0x004fc60000000824 */
[----:B------:R-:W2:Y:S01]  /*3ed0*/  LDG.E.64 R36, desc[UR12][R8.64+0x48] ;  /* 0x0000480c08247981 */ /* 0x000ea2000c1e1b00 */
[----:B------:R-:W-:-:S03]  /*3ee0*/  DFMA R24, R38, R38, R24 ;  /* 0x000000262618722b */ /* 0x000fc60000000018 */
[----:B------:R-:W3:Y:S01]  /*3ef0*/  LDG.E.64 R38, desc[UR12][R50.64+0x40] ;  /* 0x0000400c32267981 */ /* 0x000ee2000c1e1b00 */
[----:B----4-:R-:W-:-:S03]  /*3f00*/  DADD R30, R30, -R32 ;  /* 0x000000001e1e7229 */ /* 0x010fc60000000820 */
[----:B------:R-:W4:Y:S01]  /*3f10*/  LDG.E.64 R32, desc[UR12][R8.64+0x50] ;  /* 0x0000500c08207981 */ /* 0x000f22000c1e1b00 */
[----:B------:R-:W-:-:S03]  /*3f20*/  DFMA R24, R34, R34, R24 ;  /* 0x000000222218722b */ /* 0x000fc60000000018 */
[----:B------:R-:W2:Y:S01]  /*3f30*/  LDG.E.64 R34, desc[UR12][R50.64+0x48] ;  /* 0x0000480c32227981 */ /* 0x000ea2000c1e1b00 */
[----:B-----5:R-:W-:-:S03]  /*3f40*/  DADD R26, R26, -R28 ;  /* 0x000000001a1a7229 */ /* 0x020fc6000000081c */
[----:B------:R-:W5:Y:S01]  /*3f50*/  LDG.E.64 R28, desc[UR12][R8.64+0x58] ;  /* 0x0000580c081c7981 */ /* 0x000f62000c1e1b00 */
[----:B------:R-:W-:-:S03]  /*3f60*/  DFMA R24, R30, R30, R24 ;  /* 0x0000001e1e18722b */ /* 0x000fc60000000018 */
[----:B------:R-:W4:Y:S01]  /*3f70*/  LDG.E.64 R30, desc[UR12][R50.64+0x50] ;  /* 0x0000500c321e7981 */ /* 0x000f22000c1e1b00 */
[----:B------:R-:W-:-:S03]  /*3f80*/  DADD R20, R20, -R22 ;  /* 0x0000000014147229 */ /* 0x000fc60000000816 */
[----:B------:R-:W5:Y:S01]  /*3f90*/  LDG.E.64 R22, desc[UR12][R50.64+0x60] ;  /* 0x0000600c32167981 */ /* 0x000f62000c1e1b00 */
[----:B------:R-:W-:-:S03]  /*3fa0*/  DFMA R24, R26, R26, R24 ;  /* 0x0000001a1a18722b */ /* 0x000fc60000000018 */
[----:B------:R-:W5:Y:S05]  /*3fb0*/  LDG.E.64 R26, desc[UR12][R50.64+0x58] ;  /* 0x0000580c321a7981 */ /* 0x000f6a000c1e1b00 */
[----:B------:R-:W-:Y:S02]  /*3fc0*/  DFMA R48, R20, R20, R24 ;  /* 0x000000141430722b */ /* 0x000fe40000000018 */
[----:B------:R-:W5:Y:S01]  /*3fd0*/  LDG.E.64 R24, desc[UR12][R8.64+0x60] ;  /* 0x0000600c08187981 */ /* 0x000f62000c1e1b00 */
[----:B------:R-:W-:-:S03]  /*3fe0*/  DADD R16, R16, -R18 ;  /* 0x0000000010107229 */ /* 0x000fc60000000812 */
[----:B------:R-:W5:Y:S04]  /*3ff0*/  LDG.E.64 R20, desc[UR12][R8.64+0x68] ;  /* 0x0000680c08147981 */ /* 0x000f68000c1e1b00 */
[----:B------:R-:W5:Y:S01]  /*4000*/  LDG.E.64 R18, desc[UR12][R50.64+0x68] ;  /* 0x0000680c32127981 */ /* 0x000f62000c1e1b00 */
[----:B------:R-:W-:Y:S02]  /*4010*/  DFMA R48, R16, R16, R48 ;  /* 0x000000101030722b */ /* 0x000fe40000000030 */
[----:B------:R-:W-:Y:S01]  /*4020*/  DADD R46, R46, -R6 ;  /* 0x000000002e2e7229 */ /* 0x000fe20000000806 */
[----:B------:R-:W5:Y:S04]  /*4030*/  LDG.E.64 R16, desc[UR12][R8.64+0x70] ;  /* 0x0000700c08107981 */ /* 0x000f68000c1e1b00 */
[----:B------:R-:W5:Y:S04]  /*4040*/  LDG.E.64 R6, desc[UR12][R50.64+0x70] ;  /* 0x0000700c32067981 */ /* 0x000f68000c1e1b00 */
[----:B------:R-:W5:Y:S01]  /*4050*/  LDG.E.64 R8, desc[UR12][R8.64+0x78] ;  /* 0x0000780c08087981 */ /* 0x000f62000c1e1b00 */
[----:B------:R-:W-:-:S02]  /*4060*/  DFMA R48, R46, R46, R48 ;  /* 0x0000002e2e30722b */ /* 0x000fc40000000030 */
[----:B------:R-:W-:-:S08]  /*4070*/  DADD R42, R44, -R42 ;  /* 0x000000002c2a7229 */ /* 0x000fd0000000082a */
[----:B------:R-:W-:Y:S01]  /*4080*/  DFMA R48, R42, R42, R48 ;  /* 0x0000002a2a30722b */ /* 0x000fe20000000030 */
[----:B------:R-:W-:-:S05]  /*4090*/  VIADD R2, R2, 0x10 ;  /* 0x0000001002027836 */ /* 0x000fca0000000000 */
[----:B------:R-:W-:Y:S01]  /*40a0*/  ISETP.NE.AND P1, PT, R2, R3, PT ;  /* 0x000000030200720c */ /* 0x000fe20003f25270 */
[----:B---3--:R-:W-:-:S08]  /*40b0*/  DADD R38, R40, -R38 ;  /* 0x0000000028267229 */ /* 0x008fd00000000826 */
[----:B------:R-:W-:Y:S02]  /*40c0*/  DFMA R48, R38, R38, R48 ;  /* 0x000000262630722b */ /* 0x000fe40000000030 */
[----:B--2---:R-:W-:Y:S02]  /*40d0*/  DADD R34, R36, -R34 ;  /* 0x0000000024227229 */ /* 0x004fe40000000822 */
        /* <DEDUP_REMOVED lines=14> */
[----:B------:R-:W-:Y:S05]  /*41c0*/  BSYNC.RECONVERGENT B2 ;  /* 0x0000000000027941 */ /* 0x000fea0003800200 */
.L_x_53:
[----:B------:R-:W-:-:S07]  /*41d0*/  MOV R5, R3 ;  /* 0x0000000300057202 */ /* 0x000fce0000000f00 */
.L_x_52:
[----:B------:R-:W-:-:S09]  /*41e0*/  UISETP.NE.AND UP0, UPT, UR11, URZ, UPT ;  /* 0x000000ff0b00728c */ /* 0x000fd2000bf05270 */
[----:B------:R-:W-:Y:S05]  /*41f0*/  BRA.U !UP0, `(.L_x_55) ;  /* 0x0000000508687547 */ /* 0x000fea000b800000 */
[----:B------:R-:W-:-:S09]  /*4200*/  UISETP.GE.U32.AND UP0, UPT, UR14, 0x7, UPT ;  /* 0x000000070e00788c */ /* 0x000fd2000bf06070 */
[----:B------:R-:W-:Y:S05]  /*4210*/  BRA.U !UP0, `(.L_x_56) ;  /* 0x0000000108987547 */ /* 0x000fea000b800000 */
[----:B------:R-:W1:Y:S01]  /*4220*/  LDC.64 R42, c[0x0][0x388] ;  /* 0x0000e200ff2a7b82 */ /* 0x000e620000000a00 */
[----:B0-----:R-:W-:-:S07]  /*4230*/  IMAD.IADD R7, R4, 0x1, R5 ;  /* 0x0000000104077824 */ /* 0x001fce00078e0205 */
[----:B------:R-:W0:Y:S01]  /*4240*/  LDC.64 R46, c[0x0][0x3a8] ;  /* 0x0000ea00ff2e7b82 */ /* 0x000e220000000a00 */
[----:B-1----:R-:W-:-:S05]  /*4250*/  IMAD.WIDE R42, R7, 0x8, R42 ;  /* 0x00000008072a7825 */ /* 0x002fca00078e022a */
[----:B------:R-:W2:Y:S01]  /*4260*/  LDG.E.64 R44, desc[UR12][R42.64] ;  /* 0x0000000c2a2c7981 */ /* 0x000ea2000c1e1b00 */
[----:B0-----:R-:W-:-:S03]  /*4270*/  IMAD.WIDE R46, R7, 0x8, R46 ;  /* 0x00000008072e7825 */ /* 0x001fc600078e022e */
        /* <DEDUP_REMOVED lines=15> */
[----:B------:R-:W-:Y:S01]  /*4370*/  IADD3 R5, PT, PT, R5, 0x8, RZ ;  /* 0x0000000805057810 */ /* 0x000fe20007ffe0ff */
[----:B--2---:R-:W-:-:S02]  /*4380*/  DADD R44, R44, -R48 ;  /* 0x000000002c2c7229 */ /* 0x004fc40000000830 */
        /* <DEDUP_REMOVED lines=14> */
[----:B------:R-:W-:-:S11]  /*4470*/  DFMA R24, R38, R38, R24 ;  /* 0x000000262618722b */ /* 0x000fd60000000018 */
.L_x_56:
[----:B------:R-:W-:Y:S04]  /*4480*/  BSSY.RECONVERGENT B2, `(.L_x_55) ;  /* 0x0000031000027945 */ /* 0x000fe80003800200 */
[----:B------:R-:W-:Y:S05]  /*4490*/  @!P0 BRA `(.L_x_57) ;  /* 0x0000000000bc8947 */ /* 0x000fea0003800000 */
[----:B------:R-:W-:Y:S02]  /*44a0*/  UISETP.GE.U32.AND UP0, UPT, UR20, 0x3, UPT ;  /* 0x000000031400788c */ /* 0x000fe4000bf06070 */
[----:B------:R-:W-:-:S07]  /*44b0*/  UISETP.NE.AND UP1, UPT, UR21, URZ, UPT ;  /* 0x000000ff1500728c */ /* 0x000fce000bf25270 */
[----:B------:R-:W-:Y:S05]  /*44c0*/  BRA.U !UP0, `(.L_x_58) ;  /* 0x0000000108587547 */ /* 0x000fea000b800000 */
[----:B0-----:R-:W0:Y:S01]  /*44d0*/  LDC.64 R6, c[0x0][0x388] ;  /* 0x0000e200ff067b82 */ /* 0x001e220000000a00 */
[----:B------:R-:W-:-:S07]  /*44e0*/  IMAD.IADD R17, R4, 0x1, R5 ;  /* 0x0000000104117824 */ /* 0x000fce00078e0205 */
[----:B------:R-:W1:Y:S01]  /*44f0*/  LDC.64 R8, c[0x0][0x3a8] ;  /* 0x0000ea00ff087b82 */ /* 0x000e620000000a00 */
[----:B0-----:R-:W-:-:S05]  /*4500*/  IMAD.WIDE R6, R17, 0x8, R6 ;  /* 0x0000000811067825 */ /* 0x001fca00078e0206 */
[----:B------:R-:W2:Y:S01]  /*4510*/  LDG.E.64 R20, desc[UR12][R6.64+0x8] ;  /* 0x0000080c06147981 */ /* 0x000ea2000c1e1b00 */
[----:B-1----:R-:W-:-:S03]  /*4520*/  IMAD.WIDE R16, R17, 0x8, R8 ;  /* 0x0000000811107825 */ /* 0x002fc600078e0208 */
[----:B------:R-:W3:Y:S04]  /*4530*/  LDG.E.64 R26, desc[UR12][R6.64+0x10] ;  /* 0x0000100c061a7981 */ /* 0x000ee8000c1e1b00 */
[----:B------:R-:W4:Y:S04]  /*4540*/  LDG.E.64 R8, desc[UR12][R6.64] ;  /* 0x0000000c06087981 */ /* 0x000f28000c1e1b00 */
[----:B------:R-:W4:Y:S04]  /*4550*/  LDG.E.64 R18, desc[UR12][R16.64] ;  /* 0x0000000c10127981 */ /* 0x000f28000c1e1b00 */
[----:B------:R-:W2:Y:S04]  /*4560*/  LDG.E.64 R22, desc[UR12][R16.64+0x8] ;  /* 0x0000080c10167981 */ /* 0x000ea8000c1e1b00 */
[----:B------:R-:W3:Y:S04]  /*4570*/  LDG.E.64 R28, desc[UR12][R16.64+0x10] ;  /* 0x0000100c101c7981 */ /* 0x000ee8000c1e1b00 */
[----:B------:R-:W5:Y:S04]  /*4580*/  LDG.E.64 R30, desc[UR12][R6.64+0x18] ;  /* 0x0000180c061e7981 */ /* 0x000f68000c1e1b00 */
[----:B------:R-:W5:Y:S01]  /*4590*/  LDG.E.64 R32, desc[UR12][R16.64+0x18] ;  /* 0x0000180c10207981 */ /* 0x000f62000c1e1b00 */
[----:B------:R-:W-:Y:S01]  /*45a0*/  IADD3 R5, PT, PT, R5, 0x4, RZ ;  /* 0x0000000405057810 */ /* 0x000fe20007ffe0ff */
[----:B----4-:R-:W-:-:S02]  /*45b0*/  DADD R8, R8, -R18 ;  /* 0x0000000008087229 */ /* 0x010fc40000000812 */
[----:B--2---:R-:W-:-:S06]  /*45c0*/  DADD R20, R20, -R22 ;  /* 0x0000000014147229 */ /* 0x004fcc0000000816 */
[----:B------:R-:W-:Y:S02]  /*45d0*/  DFMA R8, R8, R8, R24 ;  /* 0x000000080808722b */ /* 0x000fe40000000018 */
[----:B---3--:R-:W-:-:S06]  /*45e0*/  DADD R26, R26, -R28 ;  /* 0x000000001a1a7229 */ /* 0x008fcc000000081c */
[----:B------:R-:W-:Y:S02]  /*45f0*/  DFMA R8, R20, R20, R8 ;  /* 0x000000141408722b */ /* 0x000fe40000000008 */
[----:B-----5:R-:W-:-:S06]  /*4600*/  DADD R30, R30, -R32 ;  /* 0x000000001e1e7229 */ /* 0x020fcc0000000820 */
[----:B------:R-:W-:-:S08]  /*4610*/  DFMA R8, R26, R26, R8 ;  /* 0x0000001a1a08722b */ /* 0x000fd00000000008 */
[----:B------:R-:W-:-:S11]  /*4620*/  DFMA R24, R30, R30, R8 ;  /* 0x0000001e1e18722b */ /* 0x000fd60000000008 */
.L_x_58:
[----:B------:R-:W-:Y:S05]  /*4630*/  BRA.U !UP1, `(.L_x_57) ;  /* 0x0000000109547547 */ /* 0x000fea000b800000 */
[----:B0-----:R-:W0:Y:S01]  /*4640*/  LDC.64 R20, c[0x0][0x388] ;  /* 0x0000e200ff147b82 */ /* 0x001e220000000a00 */
[----:B------:R-:W-:-:S07]  /*4650*/  IMAD.IADD R5, R4, 0x1, R5 ;  /* 0x0000000104057824 */ /* 0x000fce00078e0205 */
[----:B------:R-:W1:Y:S01]  /*4660*/  LDC.64 R22, c[0x0][0x3a8] ;  /* 0x0000ea00ff167b82 */ /* 0x000e620000000a00 */
[----:B0-----:R-:W-:-:S05]  /*4670*/  IMAD.WIDE R20, R5, 0x8, R20 ;  /* 0x0000000805147825 */ /* 0x001fca00078e0214 */
[----:B------:R-:W2:Y:S01]  /*4680*/  LDG.E.64 R6, desc[UR12][R20.64] ;  /* 0x0000000c14067981 */ /* 0x000ea2000c1e1b00 */
[----:B-1----:R-:W-:-:S05]  /*4690*/  IMAD.WIDE R22, R5, 0x8, R22 ;  /* 0x0000000805167825 */ /* 0x002fca00078e0216 */
[----:B------:R-:W2:Y:S01]  /*46a0*/  LDG.E.64 R8, desc[UR12][R22.64] ;  /* 0x0000000c16087981 */ /* 0x000ea2000c1e1b00 */
[----:B------:R-:W-:Y:S01]  /*46b0*/  UISETP.NE.AND UP0, UPT, UR21, 0x1, UPT ;  /* 0x000000011500788c */ /* 0x000fe2000bf05270 */
[----:B--2---:R-:W-:-:S08]  /*46c0*/  DADD R6, R6, -R8 ;  /* 0x0000000006067229 */ /* 0x004fd00000000808 */
[----:B------:R-:W-:Y:S01]  /*46d0*/  DFMA R24, R6, R6, R24 ;  /* 0x000000060618722b */ /* 0x000fe20000000018 */
[----:B------:R-:W-:Y:S10]  /*46e0*/  BRA.U !UP0, `(.L_x_57) ;  /* 0x0000000108287547 */ /* 0x000ff4000b800000 */
[----:B------:R-:W-:Y:S01]  /*46f0*/  UISETP.NE.AND UP0, UPT, UR21, 0x2, UPT ;  /* 0x000000021500788c */ /* 0x000fe2000bf05270 */
[----:B------:R-:W2:Y:S04]  /*4700*/  LDG.E.64 R6, desc[UR12][R20.64+0x8] ;  /* 0x0000080c14067981 */ /* 0x000ea8000c1e1b00 */
[----:B------:R-:W2:Y:S01]  /*4710*/  LDG.E.64 R8, desc[UR12][R22.64+0x8] ;  /* 0x0000080c16087981 */ /* 0x000ea2000c1e1b00 */
[----:B------:R-:W-:-:S13]  /*4720*/  PLOP3.LUT P0, PT, PT, PT, UP0, 0x80, 0x8 ;  /* 0x000000000008781c */ /* 0x000fda0003f0f008 */
[----:B------:R-:W3:Y:S04]  /*4730*/  @P0 LDG.E.64 R16, desc[UR12][R20.64+0x10] ;  /* 0x0000100c14100981 */ /* 0x000ee8000c1e1b00 */
[----:B------:R-:W3:Y:S01]  /*4740*/  @P0 LDG.E.64 R18, desc[UR12][R22.64+0x10] ;  /* 0x0000100c16120981 */ /* 0x000ee2000c1e1b00 */
[----:B--2---:R-:W-:-:S08]  /*4750*/  DADD R6, R6, -R8 ;  /* 0x0000000006067229 */ /* 0x004fd00000000808 */
[----:B------:R-:W-:Y:S02]  /*4760*/  DFMA R24, R6, R6, R24 ;  /* 0x000000060618722b */ /* 0x000fe40000000018 */
[----:B---3--:R-:W-:-:S08]  /*4770*/  @P0 DADD R16, R16, -R18 ;  /* 0x0000000010100229 */ /* 0x008fd00000000812 */
[----:B------:R-:W-:-:S11]  /*4780*/  @P0 DFMA R24, R16, R16, R24 ;  /* 0x000000101018022b */ /* 0x000fd60000000018 */
.L_x_57:
[----:B------:R-:W-:Y:S05]  /*4790*/  BSYNC.RECONVERGENT B2 ;  /* 0x0000000000027941 */ /* 0x000fea0003800200 */
.L_x_55:
[----:B------:R-:W-:-:S14]  /*47a0*/  DSETP.GEU.AND P0, PT, R24, R10, PT ;  /* 0x0000000a1800722a */ /* 0x000fdc0003f0e000 */
[----:B------:R-:W-:Y:S05]  /*47b0*/  @P0 BRA `(.L_x_59) ;  /* 0xffffffd000680947 */ /* 0x000fea000383ffff */
[----:B------:R-:W-:Y:S05]  /*47c0*/  BSYNC.RECONVERGENT B1 ;  /* 0x0000000000017941 */ /* 0x000fea0003800200 */
.L_x_21:
[----:B------:R-:W1:Y:S01]  /*47d0*/  LDCU UR10, c[0x0][0x400] ;  /* 0x00008000ff0a77ac */ /* 0x000e620008000800 */
[----:B------:R-:W-:-:S04]  /*47e0*/  IADD3 R0, PT, PT, R0, UR4, RZ ;  /* 0x0000000400007c10 */ /* 0x000fc8000fffe0ff */
[----:B-1----:R-:W-:-:S13]  /*47f0*/  ISETP.GE.AND P0, PT, R0, UR10, PT ;  /* 0x0000000a00007c0c */ /* 0x002fda000bf06270 */
[----:B------:R-:W-:Y:S05]  /*4800*/  @!P0 BRA `(.L_x_60) ;  /* 0xffffffd000388947 */ /* 0x000fea000383ffff */
[----:B------:R-:W-:Y:S05]  /*4810*/  BSYNC.RECONVERGENT B0 ;  /* 0x0000000000007941 */ /* 0x000fea0003800200 */
.L_x_20:
[----:B------:R-:W-:Y:S05]  /*4820*/  EXIT ;  /* 0x000000000000794d */ /* 0x000fea0003800000 */
        .weak           $__internal_0_$__cuda_sm20_div_rn_f64_full
        .type           $__internal_0_$__cuda_sm20_div_rn_f64_full,@function
        .size           $__internal_0_$__cuda_sm20_div_rn_f64_full,(.L_x_84 - $__internal_0_$__cuda_sm20_div_rn_f64_full)
$__internal_0_$__cuda_sm20_div_rn_f64_full:
[----:B------:R-:W-:Y:S01]  /*4830*/  FSETP.GEU.AND P2, PT, |R39|, 1.469367938527859385e-39, PT ;  /* 0x001000002700780b */ /* 0x000fe20003f4e200 */
[----:B------:R-:W-:Y:S01]  /*4840*/  IMAD.MOV.U32 R50, RZ, RZ, R38 ;  /* 0x000000ffff327224 */ /* 0x000fe200078e0026 */
[C---:B------:R-:W-:Y:S01]  /*4850*/  FSETP.GEU.AND P0, PT, |R43|.reuse, 1.469367938527859385e-39, PT ;  /* 0x001000002b00780b */ /* 0x040fe20003f0e200 */
[----:B------:R-:W-:Y:S01]  /*4860*/  IMAD.MOV.U32 R52, RZ, RZ, 0x1 ;  /* 0x00000001ff347424 */ /* 0x000fe200078e00ff */
[----:B------:R-:W-:Y:S01]  /*4870*/  LOP3.LUT R40, R43, 0x800fffff, RZ, 0xc0, !PT ;  /* 0x800fffff2b287812 */ /* 0x000fe200078ec0ff */
[----:B------:R-:W-:Y:S01]  /*4880*/  BSSY.RECONVERGENT B4, `(.L_x_61) ;  /* 0x0000057000047945 */ /* 0x000fe20003800200 */
[----:B------:R-:W-:Y:S02]  /*4890*/  LOP3.LUT R8, R39, 0x7ff00000, RZ, 0xc0, !PT ;  /* 0x7ff0000027087812 */ /* 0x000fe400078ec0ff */
[----:B------:R-:W-:Y:S01]  /*48a0*/  LOP3.LUT R41, R40, 0x3ff00000, RZ, 0xfc, !PT ;  /* 0x3ff0000028297812 */ /* 0x000fe200078efcff */
[----:B------:R-:W-:Y:S01]  /*48b0*/  IMAD.MOV.U32 R40, RZ, RZ, R42 ;  /* 0x000000ffff287224 */ /* 0x000fe200078e002a */
[----:B------:R-:W-:-:S02]  /*48c0*/  LOP3.LUT R45, R43, 0x7ff00000, RZ, 0xc0, !PT ;  /* 0x7ff000002b2d7812 */ /* 0x000fc400078ec0ff */
[----:B------:R-:W-:Y:S02]  /*48d0*/  MOV R44, R8 ;  /* 0x00000008002c7202 */ /* 0x000fe40000000f00 */
[----:B------:R-:W-:Y:S01]  /*48e0*/  @!P2 LOP3.LUT R9, R43, 0x7ff00000, RZ, 0xc0, !PT ;  /* 0x7ff000002b09a812 */ /* 0x000fe200078ec0ff */
[----:B------:R-:W-:Y:S01]  /*48f0*/  @!P0 DMUL R40, R42, 8.98846567431157953865e+307 ;  /* 0x7fe000002a288828 */ /* 0x000fe20000000000 */
[C---:B------:R-:W-:Y:S02]  /*4900*/  ISETP.GE.U32.AND P1, PT, R8.reuse, R45, PT ;  /* 0x0000002d0800720c */ /* 0x040fe40003f26070 */
[----:B------:R-:W-:Y:S02]  /*4910*/  @!P2 ISETP.GE.U32.AND P3, PT, R8, R9, PT ;  /* 0x000000090800a20c */ /* 0x000fe40003f66070 */
[----:B------:R-:W-:Y:S01]  /*4920*/  MOV R9, 0x1ca00000 ;  /* 0x1ca0000000097802 */ /* 0x000fe20000000f00 */
[----:B------:R-:W0:Y:S01]  /*4930*/  MUFU.RCP64H R53, R41 ;  /* 0x0000002900357308 */ /* 0x000e220000001800 */
[----:B------:R-:W-:-:S02]  /*4940*/  @!P2 MOV R46, RZ ;  /* 0x000000ff002ea202 */ /* 0x000fc40000000f00 */
[C---:B------:R-:W-:Y:S02]  /*4950*/  @!P2 SEL R49, R9.reuse, 0x63400000, !P3 ;  /* 0x634000000931a807 */ /* 0x040fe40005800000 */
[----:B------:R-:W-:Y:S02]  /*4960*/  SEL R47, R9, 0x63400000, !P1 ;  /* 0x63400000092f7807 */ /* 0x000fe40004800000 */
[--C-:B------:R-:W-:Y:S02]  /*4970*/  @!P2 LOP3.LUT R49, R49, 0x80000000, R39.reuse, 0xf8, !PT ;  /* 0x800000003131a812 */ /* 0x100fe400078ef827 */
[----:B------:R-:W-:Y:S02]  /*4980*/  LOP3.LUT R51, R47, 0x800fffff, R39, 0xf8, !PT ;  /* 0x800fffff2f337812 */ /* 0x000fe400078ef827 */
[----:B------:R-:W-:Y:S02]  /*4990*/  @!P2 LOP3.LUT R47, R49, 0x100000, RZ, 0xfc, !PT ;  /* 0x00100000312fa812 */ /* 0x000fe400078efcff */
[----:B------:R-:W-:-:S04]  /*49a0*/  @!P0 LOP3.LUT R45, R41, 0x7ff00000, RZ, 0xc0, !PT ;  /* 0x7ff00000292d8812 */ /* 0x000fc800078ec0ff */
[----:B------:R-:W-:Y:S02]  /*49b0*/  @!P2 DFMA R50, R50, 2, -R46 ;  /* 0x400000003232a82b */ /* 0x000fe4000000082e */
[----:B0-----:R-:W-:-:S08]  /*49c0*/  DFMA R46, R52, -R40, 1 ;  /* 0x3ff00000342e742b */ /* 0x001fd00000000828 */
[----:B------:R-:W-:Y:S01]  /*49d0*/  DFMA R46, R46, R46, R46 ;  /* 0x0000002e2e2e722b */ /* 0x000fe2000000002e */
[----:B------:R-:W-:-:S07]  /*49e0*/  @!P2 LOP3.LUT R44, R51, 0x7ff00000, RZ, 0xc0, !PT ;  /* 0x7ff00000332ca812 */ /* 0x000fce00078ec0ff */
[----:B------:R-:W-:-:S08]  /*49f0*/  DFMA R46, R52, R46, R52 ;  /* 0x0000002e342e722b */ /* 0x000fd00000000034 */
[----:B------:R-:W-:-:S08]  /*4a00*/  DFMA R52, R46, -R40, 1 ;  /* 0x3ff000002e34742b */ /* 0x000fd00000000828 */
[----:B------:R-:W-:-:S08]  /*4a10*/  DFMA R52, R46, R52, R46 ;  /* 0x000000342e34722b */ /* 0x000fd0000000002e */
[----:B------:R-:W-:-:S08]  /*4a20*/  DMUL R46, R52, R50 ;  /* 0x00000032342e7228 */ /* 0x000fd00000000000 */
[----:B------:R-:W-:-:S08]  /*4a30*/  DFMA R48, R46, -R40, R50 ;  /* 0x800000282e30722b */ /* 0x000fd00000000032 */
[----:B------:R-:W-:Y:S01]  /*4a40*/  DFMA R48, R52, R48, R46 ;  /* 0x000000303430722b */ /* 0x000fe2000000002e */
[----:B------:R-:W-:-:S05]  /*4a50*/  VIADD R46, R44, 0xffffffff ;  /* 0xffffffff2c2e7836 */ /* 0x000fca0000000000 */
[----:B------:R-:W-:Y:S02]  /*4a60*/  ISETP.GT.U32.AND P0, PT, R46, 0x7feffffe, PT ;  /* 0x7feffffe2e00780c */ /* 0x000fe40003f04070 */
[----:B------:R-:W-:-:S04]  /*4a70*/  IADD3 R46, PT, PT, R45, -0x1, RZ ;  /* 0xffffffff2d2e7810 */ /* 0x000fc80007ffe0ff */
[----:B------:R-:W-:-:S13]  /*4a80*/  ISETP.GT.U32.OR P0, PT, R46, 0x7feffffe, P0 ;  /* 0x7feffffe2e00780c */ /* 0x000fda0000704470 */
[----:B------:R-:W-:Y:S05]  /*4a90*/  @P0 BRA `(.L_x_62) ;  /* 0x0000000000740947 */ /* 0x000fea0003800000 */
[----:B------:R-:W-:-:S04]  /*4aa0*/  LOP3.LUT R39, R43, 0x7ff00000, RZ, 0xc0, !PT ;  /* 0x7ff000002b277812 */ /* 0x000fc800078ec0ff */
[CC--:B------:R-:W-:Y:S02]  /*4ab0*/  VIADDMNMX R38, R8.reuse, -R39.reuse, 0xb9600000, !PT ;  /* 0xb960000008267446 */ /* 0x0c0fe40007800927 */
[----:B------:R-:W-:Y:S02]  /*4ac0*/  ISETP.GE.U32.AND P0, PT, R8, R39, PT ;  /* 0x000000270800720c */ /* 0x000fe40003f06070 */
[----:B------:R-:W-:Y:S02]  /*4ad0*/  VIMNMX R38, PT, PT, R38, 0x46a00000, PT ;  /* 0x46a0000026267848 */ /* 0x000fe40003fe0100 */
[----:B------:R-:W-:-:S05]  /*4ae0*/  SEL R9, R9, 0x63400000, !P0 ;  /* 0x6340000009097807 */ /* 0x000fca0004000000 */
[----:B------:R-:W-:Y:S02]  /*4af0*/  IMAD.IADD R9, R38, 0x1, -R9 ;  /* 0x0000000126097824 */ /* 0x000fe400078e0a09 */
[----:B------:R-:W-:-:S03]  /*4b00*/  IMAD.MOV.U32 R38, RZ, RZ, RZ ;  /* 0x000000ffff267224 */ /* 0x000fc600078e00ff */
[----:B------:R-:W-:-:S06]  /*4b10*/  IADD3 R39, PT, PT, R9, 0x7fe00000, RZ ;  /* 0x7fe0000009277810 */ /* 0x000fcc0007ffe0ff */
[----:B------:R-:W-:-:S10]  /*4b20*/  DMUL R46, R48, R38 ;  /* 0x00000026302e7228 */ /* 0x000fd40000000000 */
[----:B------:R-:W-:-:S13]  /*4b30*/  FSETP.GTU.AND P0, PT, |R47|, 1.469367938527859385e-39, PT ;  /* 0x001000002f00780b */ /* 0x000fda0003f0c200 */
[----:B------:R-:W-:Y:S05]  /*4b40*/  @P0 BRA `(.L_x_63) ;  /* 0x0000000000a80947 */ /* 0x000fea0003800000 */
[----:B------:R-:W-:-:S06]  /*4b50*/  DFMA R40, R48, -R40, R50 ;  /* 0x800000283028722b */ /* 0x000fcc0000000032 */
[----:B------:R-:W-:-:S04]  /*4b60*/  MOV R40, RZ ;  /* 0x000000ff00287202 */ /* 0x000fc80000000f00 */
[C---:B------:R-:W-:Y:S02]  /*4b70*/  FSETP.NEU.AND P0, PT, R41.reuse, RZ, PT ;  /* 0x000000ff2900720b */ /* 0x040fe40003f0d000 */
[----:B------:R-:W-:-:S04]  /*4b80*/  LOP3.LUT R42, R41, 0x80000000, R43, 0x48, !PT ;  /* 0x80000000292a7812 */ /* 0x000fc800078e482b */
[----:B------:R-:W-:-:S07]  /*4b90*/  LOP3.LUT R41, R42, R39, RZ, 0xfc, !PT ;  /* 0x000000272a297212 */ /* 0x000fce00078efcff */
[----:B------:R-:W-:Y:S05]  /*4ba0*/  @!P0 BRA `(.L_x_63) ;  /* 0x0000000000908947 */ /* 0x000fea0003800000 */
[----:B------:R-:W-:Y:S01]  /*4bb0*/  IMAD.MOV R39, RZ, RZ, -R9 ;  /* 0x000000ffff277224 */ /* 0x000fe200078e0a09 */
[----:B------:R-:W-:Y:S02]  /*4bc0*/  MOV R38, RZ ;  /* 0x000000ff00267202 */ /* 0x000fe40000000f00 */
[----:B------:R-:W-:-:S04]  /*4bd0*/  IADD3 R9, PT, PT, -R9, -0x43300000, RZ ;  /* 0xbcd0000009097810 */ /* 0x000fc80007ffe1ff */
[----:B------:R-:W-:Y:S02]  /*4be0*/  DFMA R38, R46, -R38, R48 ;  /* 0x800000262e26722b */ /* 0x000fe40000000030 */
[----:B------:R-:W-:-:S08]  /*4bf0*/  DMUL.RP R48, R48, R40 ;  /* 0x0000002830307228 */ /* 0x000fd00000008000 */
[----:B------:R-:W-:Y:S02]  /*4c00*/  FSETP.NEU.AND P0, PT, |R39|, R9, PT ;  /* 0x000000092700720b */ /* 0x000fe40003f0d200 */
[----:B------:R-:W-:Y:S02]  /*4c10*/  LOP3.LUT R42, R49, R42, RZ, 0x3c, !PT ;  /* 0x0000002a312a7212 */ /* 0x000fe400078e3cff */
[----:B------:R-:W-:Y:S02]  /*4c20*/  FSEL R8, R48, R46, !P0 ;  /* 0x0000002e30087208 */ /* 0x000fe40004000000 */
[----:B------:R-:W-:-:S03]  /*4c30*/  FSEL R9, R42, R47, !P0 ;  /* 0x0000002f2a097208 */ /* 0x000fc60004000000 */
[----:B------:R-:W-:Y:S01]  /*4c40*/  IMAD.MOV.U32 R46, RZ, RZ, R8 ;  /* 0x000000ffff2e7224 */ /* 0x000fe200078e0008 */
[----:B------:R-:W-:Y:S01]  /*4c50*/  MOV R47, R9 ;  /* 0x00000009002f7202 */ /* 0x000fe20000000f00 */
[----:B------:R-:W-:Y:S06]  /*4c60*/  BRA `(.L_x_63) ;  /* 0x0000000000607947 */ /* 0x000fec0003800000 */
.L_x_62:
[----:B------:R-:W-:-:S14]  /*4c70*/  DSETP.NAN.AND P0, PT, R38, R38, PT ;  /* 0x000000262600722a */ /* 0x000fdc0003f08000 */
[----:B------:R-:W-:Y:S05]  /*4c80*/  @P0 BRA `(.L_x_64) ;  /* 0x00000000004c0947 */ /* 0x000fea0003800000 */
[----:B------:R-:W-:-:S14]  /*4c90*/  DSETP.NAN.AND P0, PT, R42, R42, PT ;  /* 0x0000002a2a00722a */ /* 0x000fdc0003f08000 */
[----:B------:R-:W-:Y:S05]  /*4ca0*/  @P0 BRA `(.L_x_65) ;  /* 0x0000000000340947 */ /* 0x000fea0003800000 */
[----:B------:R-:W-:Y:S01]  /*4cb0*/  ISETP.NE.AND P0, PT, R44, R45, PT ;  /* 0x0000002d2c00720c */ /* 0x000fe20003f05270 */
[----:B------:R-:W-:Y:S01]  /*4cc0*/  IMAD.MOV.U32 R46, RZ, RZ, 0x0 ;  /* 0x00000000ff2e7424 */ /* 0x000fe200078e00ff */
[----:B------:R-:W-:-:S11]  /*4cd0*/  MOV R47, 0xfff80000 ;  /* 0xfff80000002f7802 */ /* 0x000fd60000000f00 */
[----:B------:R-:W-:Y:S05]  /*4ce0*/  @!P0 BRA `(.L_x_63) ;  /* 0x0000000000408947 */ /* 0x000fea0003800000 */
[----:B------:R-:W-:Y:S02]  /*4cf0*/  ISETP.NE.AND P0, PT, R44, 0x7ff00000, PT ;  /* 0x7ff000002c00780c */ /* 0x000fe40003f05270 */
[----:B------:R-:W-:Y:S02]  /*4d00*/  LOP3.LUT R39, R39, 0x80000000, R43, 0x48, !PT ;  /* 0x8000000027277812 */ /* 0x000fe400078e482b */
[----:B------:R-:W-:-:S13]  /*4d10*/  ISETP.EQ.OR P0, PT, R45, RZ, !P0 ;  /* 0x000000ff2d00720c */ /* 0x000fda0004702670 */
[----:B------:R-:W-:Y:S01]  /*4d20*/  @P0 LOP3.LUT R8, R39, 0x7ff00000, RZ, 0xfc, !PT ;  /* 0x7ff0000027080812 */ /* 0x000fe200078efcff */
[----:B------:R-:W-:Y:S01]  /*4d30*/  @!P0 IMAD.MOV.U32 R46, RZ, RZ, RZ ;  /* 0x000000ffff2e8224 */ /* 0x000fe200078e00ff */
[----:B------:R-:W-:Y:S01]  /*4d40*/  @!P0 MOV R47, R39 ;  /* 0x00000027002f8202 */ /* 0x000fe20000000f00 */
[----:B------:R-:W-:Y:S01]  /*4d50*/  @P0 IMAD.MOV.U32 R46, RZ, RZ, RZ ;  /* 0x000000ffff2e0224 */ /* 0x000fe200078e00ff */
[----:B------:R-:W-:Y:S01]  /*4d60*/  @P0 MOV R47, R8 ;  /* 0x00000008002f0202 */ /* 0x000fe20000000f00 */
[----:B------:R-:W-:Y:S06]  /*4d70*/  BRA `(.L_x_63) ;  /* 0x00000000001c7947 */ /* 0x000fec0003800000 */
.L_x_65:
[----:B------:R-:W-:Y:S01]  /*4d80*/  LOP3.LUT R9, R43, 0x80000, RZ, 0xfc, !PT ;  /* 0x000800002b097812 */ /* 0x000fe200078efcff */
[----:B------:R-:W-:-:S03]  /*4d90*/  IMAD.MOV.U32 R46, RZ, RZ, R42 ;  /* 0x000000ffff2e7224 */ /* 0x000fc600078e002a */
[----:B------:R-:W-:Y:S01]  /*4da0*/  MOV R47, R9 ;  /* 0x00000009002f7202 */ /* 0x000fe20000000f00 */
[----:B------:R-:W-:Y:S06]  /*4db0*/  BRA `(.L_x_63) ;  /* 0x00000000000c7947 */ /* 0x000fec0003800000 */
.L_x_64:
[----:B------:R-:W-:Y:S01]  /*4dc0*/  LOP3.LUT R9, R39, 0x80000, RZ, 0xfc, !PT ;  /* 0x0008000027097812 */ /* 0x000fe200078efcff */
[----:B------:R-:W-:-:S03]  /*4dd0*/  IMAD.MOV.U32 R46, RZ, RZ, R38 ;  /* 0x000000ffff2e7224 */ /* 0x000fc600078e0026 */
[----:B------:R-:W-:-:S07]  /*4de0*/  MOV R47, R9 ;  /* 0x00000009002f7202 */ /* 0x000fce0000000f00 */
.L_x_63:
[----:B------:R-:W-:Y:S05]  /*4df0*/  BSYNC.RECONVERGENT B4 ;  /* 0x0000000000047941 */ /* 0x000fea0003800200 */
.L_x_61:
[----:B------:R-:W-:Y:S02]  /*4e00*/  HFMA2 R39, -RZ, RZ, 0, 0 ;  /* 0x00000000ff277431 */ /* 0x000fe400000001ff */
[----:B------:R-:W-:Y:S01]  /*4e10*/  IMAD.MOV.U32 R38, RZ, RZ, R2 ;  /* 0x000000ffff267224 */ /* 0x000fe200078e0002 */
[----:B------:R-:W-:Y:S01]  /*4e20*/  MOV R9, R47 ;  /* 0x0000002f00097202 */ /* 0x000fe20000000f00 */
[----:B------:R-:W-:Y:S02]  /*4e30*/  IMAD.MOV.U32 R8, RZ, RZ, R46 ;  /* 0x000000ffff087224 */ /* 0x000fe400078e002e */
[----:B------:R-:W-:Y:S05]  /*4e40*/  RET.REL.NODEC R38 `(_Z15cyclicalgorithmPdS_S_S_S_S_S_S_S_PiS0_idddP17curandStateXORWOWi) ;  /* 0xffffffb0266c7950 */ /* 0x000fea0003c3ffff */
.L_x_66:
[----:B------:R-:W-:-:S00]  /*4e50*/  BRA `(.L_x_66) ;  /* 0xfffffffc00fc7947 */ /* 0x000fc0000383ffff */
[----:B------:R-:W-:-:S00]  /*4e60*/  NOP ;  /* 0x0000000000007918 */ /* 0x000fc00000000000 */
        /* <DEDUP_REMOVED lines=9> */
.L_x_84:


//--------------------- .text._Z9fillindexPiS_ii  --------------------------
	.section	.text._Z9fillindexPiS_ii,"ax",@progbits
	.align	128
        .global         _Z9fillindexPiS_ii
        .type           _Z9fillindexPiS_ii,@function
        .size           _Z9fillindexPiS_ii,(.L_x_86 - _Z9fillindexPiS_ii)
        .other          _Z9fillindexPiS_ii,@"STO_CUDA_ENTRY STV_DEFAULT"
_Z9fillindexPiS_ii:
.text._Z9fillindexPiS_ii:
[----:B------:R-:W-:Y:S01]  /*0000*/  LDC R1, c[0x0][0x37c] ;  /* 0x0000df00ff017b82 */ /* 0x000fe20000000800 */
[----:B------:R-:W0:Y:S07]  /*0010*/  S2R R6, SR_TID.X ;  /* 0x0000000000067919 */ /* 0x000e2e0000002100 */
[----:B------:R-:W0:Y:S01]  /*0020*/  S2UR UR4, SR_CTAID.X ;  /* 0x00000000000479c3 */ /* 0x000e220000002500 */
[----:B------:R-:W1:Y:S07]  /*0030*/  LDCU UR5, c[0x0][0x394] ;  /* 0x00007280ff0577ac */ /* 0x000e6e0008000800 */
[----:B------:R-:W0:Y:S02]  /*0040*/  LDC R9, c[0x0][0x360] ;  /* 0x0000d800ff097b82 */ /* 0x000e240000000800 */
[----:B0-----:R-:W-:-:S05]  /*0050*/  IMAD R6, R9, UR4, R6 ;  /* 0x0000000409067c24 */ /* 0x001fca000f8e0206 */
[----:B-1----:R-:W-:-:S13]  /*0060*/  ISETP.GE.AND P0, PT, R6, UR5, PT ;  /* 0x0000000506007c0c */ /* 0x002fda000bf06270 */
[----:B------:R-:W-:Y:S05]  /*0070*/  @P0 EXIT ;  /* 0x000000000000094d */ /* 0x000fea0003800000 */
[----:B------:R-:W0:Y:S02]  /*0080*/  LDC R7, c[0x0][0x390] ;  /* 0x0000e400ff077b82 */ /* 0x000e240000000800 */
[----:B0-----:R-:W-:-:S13]  /*0090*/  ISETP.GE.AND P0, PT, R7, 0x1, PT ;  /* 0x000000010700780c */ /* 0x001fda0003f06270 */
[----:B------:R-:W-:Y:S05]  /*00a0*/  @!P0 EXIT ;  /* 0x000000000000894d */ /* 0x000fea0003800000 */
[----:B------:R-:W0:Y:S01]  /*00b0*/  LDCU.128 UR4, c[0x0][0x380] ;  /* 0x00007000ff0477ac */ /* 0x000e220008000c00 */
[----:B------:R-:W-:Y:S01]  /*00c0*/  LOP3.LUT R16, R7, 0x7, RZ, 0xc0, !PT ;  /* 0x0000000707107812 */ /* 0x000fe200078ec0ff */
[----:B------:R-:W1:Y:S04]  /*00d0*/  LDCU UR8, c[0x0][0x370] ;  /* 0x00006e00ff0877ac */ /* 0x000e680008000800 */
[----:B------:R-:W-:Y:S01]  /*00e0*/  VIADD R0, R16, 0xffffffff ;  /* 0xffffffff10007836 */ /* 0x000fe20000000000 */
[----:B------:R-:W2:Y:S04]  /*00f0*/  LDCU.64 UR10, c[0x0][0x358] ;  /* 0x00006b00ff0a77ac */ /* 0x000ea80008000a00 */
[----:B------:R-:W-:-:S02]  /*0100*/  ISETP.GE.U32.AND P0, PT, R0, 0x3, PT ;  /* 0x000000030000780c */ /* 0x000fc40003f06070 */
[C---:B------:R-:W-:Y:S02]  /*0110*/  LOP3.LUT R0, R7.reuse, 0x7ffffff8, RZ, 0xc0, !PT ;  /* 0x7ffffff807007812 */ /* 0x040fe400078ec0ff */
[----:B------:R-:W-:Y:S01]  /*0120*/  LOP3.LUT R7, R7, 0x3, RZ, 0xc0, !PT ;  /* 0x0000000307077812 */ /* 0x000fe200078ec0ff */
[----:B0-----:R-:W-:Y:S02]  /*0130*/  UIADD3 UR6, UP0, UPT, UR6, 0x10, URZ ;  /* 0x0000001006067890 */ /* 0x001fe4000ff1e0ff */
[----:B------:R-:W-:Y:S01]  /*0140*/  IMAD.MOV R8, RZ, RZ, -R0 ;  /* 0x000000ffff087224 */ /* 0x000fe200078e0a00 */
[----:B------:R-:W-:Y:S01]  /*0150*/  UIADD3 UR4, UP1, UPT, UR4, 0x10, URZ ;  /* 0x0000001004047890 */ /* 0x000fe2000ff3e0ff */
[----:B-1----:R-:W-:Y:S01]  /*0160*/  IMAD R9, R9, UR8, RZ ;  /* 0x0000000809097c24 */ /* 0x002fe2000f8e02ff */
[----:B------:R-:W-:Y:S02]  /*0170*/  UIADD3.X UR7, UPT, UPT, URZ, UR7, URZ, UP0, !UPT ;  /* 0x00000007ff077290 */ /* 0x000fe400087fe4ff */
[----:B------:R-:W-:-:S12]  /*0180*/  UIADD3.X UR5, UPT, UPT, URZ, UR5, URZ, UP1, !UPT ;  /* 0x00000005ff057290 */ /* 0x000fd80008ffe4ff */
.L_x_72:
[----:B0-----:R-:W0:Y:S01]  /*0190*/  LDCU UR8, c[0x0][0x390] ;  /* 0x00007200ff0877ac */ /* 0x001e220008000800 */
[----:B------:R-:W-:Y:S01]  /*01a0*/  IMAD.MOV.U32 R11, RZ, RZ, RZ ;  /* 0x000000ffff0b7224 */ /* 0x000fe200078e00ff */
[----:B------:R-:W-:Y:S01]  /*01b0*/  MOV R13, R6 ;  /* 0x00000006000d7202 */ /* 0x000fe20000000f00 */
[----:B0-----:R-:W-:Y:S02]  /*01c0*/  UISETP.GE.U32.AND UP0, UPT, UR8, 0x8, UPT ;  /* 0x000000080800788c */ /* 0x001fe4000bf06070 */
[----:B------:R-:W-:-:S07]  /*01d0*/  IMAD R10, R6, UR8, RZ ;  /* 0x00000008060a7c24 */ /* 0x000fce000f8e02ff */
[----:B------:R-:W-:Y:S05]  /*01e0*/  BRA.U !UP0, `(.L_x_67) ;  /* 0x0000001908b47547 */ /* 0x000fea000b800000 */
[----:B------:R-:W-:Y:S01]  /*01f0*/  IMAD.MOV.U32 R12, RZ, RZ, R10 ;  /* 0x000000ffff0c7224 */ /* 0x000fe200078e000a */
[----:B------:R-:W-:Y:S01]  /*0200*/  MOV R11, R8 ;  /* 0x00000008000b7202 */ /* 0x000fe20000000f00 */
[----:B------:R-:W-:Y:S02]  /*0210*/  IMAD.U32 R2, RZ, RZ, UR6 ;  /* 0x00000006ff027e24 */ /* 0x000fe4000f8e00ff */
[----:B------:R-:W-:Y:S02]  /*0220*/  IMAD.U32 R3, RZ, RZ, UR7 ;  /* 0x00000007ff037e24 */ /* 0x000fe4000f8e00ff */
[----:B------:R-:W-:-:S07]  /*0230*/  IMAD.MOV.U32 R13, RZ, RZ, R6 ;  /* 0x000000ffff0d7224 */ /* 0x000fce00078e0006 */
.L_x_68:
[----:B--2---:R-:W2:Y:S01]  /*0240*/  LDG.E R20, desc[UR10][R2.64+-0x10] ;  /* 0xfffff00a02147981 */ /* 0x004ea2000c1e1900 */
[----:B------:R-:W-:Y:S02]  /*0250*/  IABS R17, R13 ;  /* 0x0000000d00117213 */ /* 0x000fe40000000000 */
[----:B------:R-:W-:Y:S02]  /*0260*/  ISETP.GE.AND P3, PT, R13, RZ, PT ;  /* 0x000000ff0d00720c */ /* 0x000fe40003f66270 */
[-C--:B--2---:R-:W-:Y:S02]  /*0270*/  IABS R14, R20.reuse ;  /* 0x00000014000e7213 */ /* 0x084fe40000000000 */
[----:B------:R-:W-:Y:S02]  /*0280*/  IABS R21, R20 ;  /* 0x0000001400157213 */ /* 0x000fe40000000000 */
[----:B------:R-:W0:Y:S08]  /*0290*/  I2F.RP R15, R14 ;  /* 0x0000000e000f7306 */ /* 0x000e300000209400 */
[----:B0-----:R-:W0:Y:S02]  /*02a0*/  MUFU.RCP R15, R15 ;  /* 0x0000000f000f7308 */ /* 0x001e240000001000 */
[----:B0-----:R-:W-:-:S06]  /*02b0*/  VIADD R4, R15, 0xffffffe ;  /* 0x0ffffffe0f047836 */ /* 0x001fcc0000000000 */
[----:B------:R0:W1:Y:S02]  /*02c0*/  F2I.FTZ.U32.TRUNC.NTZ R5, R4 ;  /* 0x0000000400057305 */ /* 0x000064000021f000 */
[----:B0-----:R-:W-:Y:S02]  /*02d0*/  HFMA2 R4, -RZ, RZ, 0, 0 ;  /* 0x00000000ff047431 */ /* 0x001fe400000001ff */
[----:B-1----:R-:W-:-:S04]  /*02e0*/  IMAD.MOV R19, RZ, RZ, -R5 ;  /* 0x000000ffff137224 */ /* 0x002fc800078e0a05 */
[----:B------:R-:W-:-:S04]  /*02f0*/  IMAD R19, R19, R14, RZ ;  /* 0x0000000e13137224 */ /* 0x000fc800078e02ff */
[----:B------:R-:W-:Y:S01]  /*0300*/  IMAD.HI.U32 R18, R5, R19, R4 ;  /* 0x0000001305127227 */ /* 0x000fe200078e0004 */
[----:B------:R-:W-:-:S03]  /*0310*/  MOV R4, UR4 ;  /* 0x0000000400047c02 */ /* 0x000fc60008000f00 */
[----:B------:R-:W-:Y:S02]  /*0320*/  IMAD.MOV R5, RZ, RZ, -R21 ;  /* 0x000000ffff057224 */ /* 0x000fe400078e0a15 */
[----:B------:R-:W-:-:S04]  /*0330*/  IMAD.HI.U32 R18, R18, R17, RZ ;  /* 0x0000001112127227 */ /* 0x000fc800078e00ff */
[----:B------:R-:W-:-:S05]  /*0340*/  IMAD R5, R18, R5, R17 ;  /* 0x0000000512057224 */ /* 0x000fca00078e0211 */
[----:B------:R-:W-:-:S13]  /*0350*/  ISETP.GT.U32.AND P1, PT, R14, R5, PT ;  /* 0x000000050e00720c */ /* 0x000fda0003f24070 */
[----:B------:R-:W-:Y:S01]  /*0360*/  @!P1 IMAD.IADD R5, R5, 0x1, -R14 ;  /* 0x0000000105059824 */ /* 0x000fe200078e0a0e */
[----:B------:R-:W-:-:S04]  /*0370*/  ISETP.NE.AND P1, PT, R20, RZ, PT ;  /* 0x000000ff1400720c */ /* 0x000fc80003f25270 */
[----:B------:R-:W-:-:S13]  /*0380*/  ISETP.GT.U32.AND P2, PT, R14, R5, PT ;  /* 0x000000050e00720c */ /* 0x000fda0003f44070 */
[----:B------:R-:W-:-:S04]  /*0390*/  @!P2 IMAD.IADD R5, R5, 0x1, -R14 ;  /* 0x000000010505a824 */ /* 0x000fc800078e0a0e */
[----:B------:R-:W-:Y:S02]  /*03a0*/  IMAD.MOV.U32 R19, RZ, RZ, R5 ;  /* 0x000000ffff137224 */ /* 0x000fe400078e0005 */
[----:B------:R-:W-:Y:S02]  /*03b0*/  IMAD.U32 R5, RZ, RZ, UR5 ;  /* 0x00000005ff057e24 */ /* 0x000fe4000f8e00ff */
[----:B------:R-:W-:Y:S01]  /*03c0*/  @!P3 IMAD.MOV R19, RZ, RZ, -R19 ;  /* 0x000000ffff13b224 */ /* 0x000fe200078e0a13 */
[----:B------:R-:W-:Y:S01]  /*03d0*/  @!P1 LOP3.LUT R19, RZ, R20, RZ, 0x33, !PT ;  /* 0x00000014ff139212 */ /* 0x000fe200078e33ff */
[----:B------:R-:W-:-:S05]  /*03e0*/  IMAD.WIDE R4, R12, 0x4, R4 ;  /* 0x000000040c047825 */ /* 0x000fca00078e0204 */
[----:B------:R0:W-:Y:S04]  /*03f0*/  STG.E desc[UR10][R4.64+-0x10], R19 ;  /* 0xfffff01304007986 */ /* 0x0001e8000c10190a */
[----:B------:R-:W2:Y:S04]  /*0400*/  LDG.E R20, desc[UR10][R2.64+-0x10] ;  /* 0xfffff00a02147981 */ /* 0x000ea8000c1e1900 */
[----:B------:R-:W0:Y:S01]  /*0410*/  LDG.E R18, desc[UR10][R2.64+-0xc] ;  /* 0xfffff40a02127981 */ /* 0x000e22000c1e1900 */
[-C--:B--2---:R-:W-:Y:S02]  /*0420*/  IABS R21, R20.reuse ;  /* 0x0000001400157213 */ /* 0x084fe40000000000 */
[----:B------:R-:W-:-:S02]  /*0430*/  IABS R25, R20 ;  /* 0x0000001400197213 */ /* 0x000fc40000000000 */
[----:B------:R-:W1:Y:S01]  /*0440*/  I2F.RP R22, R21 ;  /* 0x0000001500167306 */ /* 0x000e620000209400 */
[----:B0-----:R-:W-:Y:S02]  /*0450*/  IABS R19, R18 ;  /* 0x0000001200137213 */ /* 0x001fe40000000000 */
[----:B------:R-:W-:-:S04]  /*0460*/  LOP3.LUT R13, R13, R20, RZ, 0x3c, !PT ;  /* 0x000000140d0d7212 */ /* 0x000fc800078e3cff */
[----:B------:R-:W-:Y:S01]  /*0470*/  ISETP.GE.AND P3, PT, R13, RZ, PT ;  /* 0x000000ff0d00720c */ /* 0x000fe20003f66270 */
[----:B-1----:R-:W0:Y:S02]  /*0480*/  MUFU.RCP R22, R22 ;  /* 0x0000001600167308 */ /* 0x002e240000001000 */
[----:B0-----:R-:W-:-:S06]  /*0490*/  IADD3 R14, PT, PT, R22, 0xffffffe, RZ ;  /* 0x0ffffffe160e7810 */ /* 0x001fcc0007ffe0ff */
[----:B------:R-:W0:Y:S08]  /*04a0*/  I2F.RP R22, R19 ;  /* 0x0000001300167306 */ /* 0x000e300000209400 */
[----:B------:R1:W2:Y:S08]  /*04b0*/  F2I.FTZ.U32.TRUNC.NTZ R15, R14 ;  /* 0x0000000e000f7305 */ /* 0x0002b0000021f000 */
[----:B0-----:R-:W0:Y:S01]  /*04c0*/  MUFU.RCP R22, R22 ;  /* 0x0000001600167308 */ /* 0x001e220000001000 */
[----:B-1----:R-:W-:-:S02]  /*04d0*/  IMAD.MOV.U32 R14, RZ, RZ, RZ ;  /* 0x000000ffff0e7224 */ /* 0x002fc400078e00ff */
[----:B--2---:R-:W-:-:S04]  /*04e0*/  IMAD.MOV R24, RZ, RZ, -R15 ;  /* 0x000000ffff187224 */ /* 0x004fc800078e0a0f */
[----:B------:R-:W-:-:S04]  /*04f0*/  IMAD R23, R24, R21, RZ ;  /* 0x0000001518177224 */ /* 0x000fc800078e02ff */
[----:B------:R-:W-:-:S04]  /*0500*/  IMAD.HI.U32 R24, R15, R23, R14 ;  /* 0x000000170f187227 */ /* 0x000fc800078e000e */
[----:B------:R-:W-:Y:S02]  /*0510*/  IMAD.MOV R14, RZ, RZ, -R25 ;  /* 0x000000ffff0e7224 */ /* 0x000fe400078e0a19 */
[----:B------:R-:W-:-:S04]  /*0520*/  IMAD.HI.U32 R24, R24, R17, RZ ;  /* 0x0000001118187227 */ /* 0x000fc800078e00ff */
[----:B------:R-:W-:Y:S02]  /*0530*/  IMAD R14, R24, R14, R17 ;  /* 0x0000000e180e7224 */ /* 0x000fe400078e0211 */
[----:B0-----:R-:W-:-:S03]  /*0540*/  VIADD R15, R22, 0xffffffe ;  /* 0x0ffffffe160f7836 */ /* 0x001fc60000000000 */
[----:B------:R-:W-:-:S03]  /*0550*/  ISETP.GT.U32.AND P2, PT, R21, R14, PT ;  /* 0x0000000e1500720c */ /* 0x000fc60003f44070 */
[----:B------:R-:W0:Y:S10]  /*0560*/  F2I.FTZ.U32.TRUNC.NTZ R15, R15 ;  /* 0x0000000f000f7305 */ /* 0x000e34000021f000 */
[----:B------:R-:W-:Y:S01]  /*0570*/  @!P2 IADD3 R14, PT, PT, R14, -R21, RZ ;  /* 0x800000150e0ea210 */ /* 0x000fe20007ffe0ff */
[----:B------:R-:W-:Y:S01]  /*0580*/  @!P2 VIADD R24, R24, 0x1 ;  /* 0x000000011818a836 */ /* 0x000fe20000000000 */
[----:B------:R-:W-:-:S02]  /*0590*/  ISETP.NE.AND P2, PT, R20, RZ, PT ;  /* 0x000000ff1400720c */ /* 0x000fc40003f45270 */
[----:B------:R-:W-:Y:S01]  /*05a0*/  ISETP.GE.U32.AND P1, PT, R14, R21, PT ;  /* 0x000000150e00720c */ /* 0x000fe20003f26070 */
[----:B0-----:R-:W-:Y:S01]  /*05b0*/  IMAD.MOV R14, RZ, RZ, -R15 ;  /* 0x000000ffff0e7224 */ /* 0x001fe200078e0a0f */
[----:B------:R-:W-:-:S03]  /*05c0*/  IABS R21, R18 ;  /* 0x0000001200157213 */ /* 0x000fc60000000000 */
[----:B------:R-:W-:Y:S02]  /*05d0*/  IMAD R17, R14, R19, RZ ;  /* 0x000000130e117224 */ /* 0x000fe400078e02ff */
[----:B------:R-:W-:Y:S02]  /*05e0*/  HFMA2 R14, -RZ, RZ, 0, 0 ;  /* 0x00000000ff0e7431 */ /* 0x000fe400000001ff */
[----:B------:R-:W-:-:S04]  /*05f0*/  IMAD.MOV R21, RZ, RZ, -R21 ;  /* 0x000000ffff157224 */ /* 0x000fc800078e0a15 */
[----:B------:R-:W-:Y:S02]  /*0600*/  @P1 VIADD R24, R24, 0x1 ;  /* 0x0000000118181836 */ /* 0x000fe40000000000 */
[----:B------:R-:W-:-:S03]  /*0610*/  IMAD.HI.U32 R14, R15, R17, R14 ;  /* 0x000000110f0e7227 */ /* 0x000fc600078e000e */
[----:B------:R-:W-:Y:S01]  /*0620*/  MOV R13, R24 ;  /* 0x00000018000d7202 */ /* 0x000fe20000000f00 */
[----:B------:R-:W-:-:S04]  /*0630*/  IMAD.MOV.U32 R15, RZ, RZ, R21 ;  /* 0x000000ffff0f7224 */ /* 0x000fc800078e0015 */
[----:B------:R-:W-:Y:S01]  /*0640*/  @!P3 IMAD.MOV R13, RZ, RZ, -R13 ;  /* 0x000000ffff0db224 */ /* 0x000fe200078e0a0d */
[----:B------:R-:W-:-:S04]  /*0650*/  @!P2 LOP3.LUT R13, RZ, R20, RZ, 0x33, !PT ;  /* 0x00000014ff0da212 */ /* 0x000fc800078e33ff */
[----:B------:R-:W-:Y:S02]  /*0660*/  IABS R20, R13 ;  /* 0x0000000d00147213 */ /* 0x000fe40000000000 */
[----:B------:R-:W-:-:S03]  /*0670*/  ISETP.GE.AND P3, PT, R13, RZ, PT ;  /* 0x000000ff0d00720c */ /* 0x000fc60003f66270 */
[----:B------:R-:W-:-:S04]  /*0680*/  IMAD.MOV.U32 R17, RZ, RZ, R20 ;  /* 0x000000ffff117224 */ /* 0x000fc800078e0014 */
[----:B------:R-:W-:-:S04]  /*0690*/  IMAD.HI.U32 R14, R14, R17, RZ ;  /* 0x000000110e0e7227 */ /* 0x000fc800078e00ff */
[----:B------:R-:W-:-:S05]  /*06a0*/  IMAD R14, R14, R15, R17 ;  /* 0x0000000f0e0e7224 */ /* 0x000fca00078e0211 */
[----:B------:R-:W-:-:S13]  /*06b0*/  ISETP.GT.U32.AND P1, PT, R19, R14, PT ;  /* 0x0000000e1300720c */ /* 0x000fda0003f24070 */
[----:B------:R-:W-:Y:S01]  /*06c0*/  @!P1 IMAD.IADD R14, R14, 0x1, -R19 ;  /* 0x000000010e0e9824 */ /* 0x000fe200078e0a13 */
[----:B------:R-:W-:-:S04]  /*06d0*/  ISETP.NE.AND P1, PT, R18, RZ, PT ;  /* 0x000000ff1200720c */ /* 0x000fc80003f25270 */
[----:B------:R-:W-:-:S13]  /*06e0*/  ISETP.GT.U32.AND P2, PT, R19, R14, PT ;  /* 0x0000000e1300720c */ /* 0x000fda0003f44070 */
[----:B------:R-:W-:-:S05]  /*06f0*/  @!P2 IADD3 R14, PT, PT, R14, -R19, RZ ;  /* 0x800000130e0ea210 */ /* 0x000fca0007ffe0ff */
[----:B------:R-:W-:-:S04]  /*0700*/  IMAD.MOV.U32 R19, RZ, RZ, R14 ;  /* 0x000000ffff137224 */ /* 0x000fc800078e000e */
[----:B------:R-:W-:Y:S01]  /*0710*/  @!P3 IMAD.MOV R19, RZ, RZ, -R19 ;  /* 0x000000ffff13b224 */ /* 0x000fe200078e0a13 */
[----:B------:R-:W-:-:S05]  /*0720*/  @!P1 LOP3.LUT R19, RZ, R18, RZ, 0x33, !PT ;  /* 0x00000012ff139212 */ /* 0x000fca00078e33ff */
        /* <DEDUP_REMOVED lines=10> */
[----:B0-----:R-:W-:-:S06]  /*07d0*/  VIADD R14, R22, 0xffffffe ;  /* 0x0ffffffe160e7836 */ /* 0x001fcc0000000000 */
[----:B------:R-:W0:Y:S08]  /*07e0*/  I2F.RP R22, R19 ;  /* 0x0000001300167306 */ /* 0x000e300000209400 */
[----:B------:R1:W2:Y:S08]  /*07f0*/  F2I.FTZ.U32.TRUNC.NTZ R15, R14 ;  /* 0x0000000e000f7305 */ /* 0x0002b0000021f000 */
[----:B0-----:R-:W0:Y:S01]  /*0800*/  MUFU.RCP R22, R22 ;  /* 0x0000001600167308 */ /* 0x001e220000001000 */
[----:B-1----:R-:W-:Y:S01]  /*0810*/  IMAD.MOV.U32 R14, RZ, RZ, RZ ;  /* 0x000000ffff0e7224 */ /* 0x002fe200078e00ff */
[----:B--2---:R-:W-:-:S05]  /*0820*/  IADD3 R24, PT, PT, RZ, -R15, RZ ;  /* 0x8000000fff187210 */ /* 0x004fca0007ffe0ff */
[----:B------:R-:W-:-:S04]  /*0830*/  IMAD R23, R24, R21, RZ ;  /* 0x0000001518177224 */ /* 0x000fc800078e02ff */
[----:B------:R-:W-:Y:S01]  /*0840*/  IMAD.HI.U32 R24, R15, R23, R14 ;  /* 0x000000170f187227 */ /* 0x000fe200078e000e */
[----:B0-----:R-:W-:-:S03]  /*0850*/  IADD3 R15, PT, PT, R22, 0xffffffe, RZ ;  /* 0x0ffffffe160f7810 */ /* 0x001fc60007ffe0ff */
[----:B------:R-:W-:Y:S02]  /*0860*/  IMAD.MOV R14, RZ, RZ, -R25 ;  /* 0x000000ffff0e7224 */ /* 0x000fe400078e0a19 */
[----:B------:R-:W-:Y:S01]  /*0870*/  IMAD.HI.U32 R24, R24, R17, RZ ;  /* 0x0000001118187227 */ /* 0x000fe200078e00ff */
[----:B------:R-:W0:Y:S03]  /*0880*/  F2I.FTZ.U32.TRUNC.NTZ R15, R15 ;  /* 0x0000000f000f7305 */ /* 0x000e26000021f000 */
[----:B------:R-:W-:-:S05]  /*0890*/  IMAD R14, R24, R14, R17 ;  /* 0x0000000e180e7224 */ /* 0x000fca00078e0211 */
[----:B------:R-:W-:-:S13]  /*08a0*/  ISETP.GT.U32.AND P2, PT, R21, R14, PT ;  /* 0x0000000e1500720c */ /* 0x000fda0003f44070 */
[----:B------:R-:W-:Y:S02]  /*08b0*/  @!P2 IMAD.IADD R14, R14, 0x1, -R21 ;  /* 0x000000010e0ea824 */ /* 0x000fe400078e0a15 */
[----:B------:R-:W-:Y:S01]  /*08c0*/  @!P2 VIADD R24, R24, 0x1 ;  /* 0x000000011818a836 */ /* 0x000fe20000000000 */
[----:B------:R-:W-:Y:S02]  /*08d0*/  ISETP.NE.AND P2, PT, R20, RZ, PT ;  /* 0x000000ff1400720c */ /* 0x000fe40003f45270 */
[----:B------:R-:W-:Y:S02]  /*08e0*/  ISETP.GE.U32.AND P1, PT, R14, R21, PT ;  /* 0x000000150e00720c */ /* 0x000fe40003f26070 */
[----:B0-----:R-:W-:Y:S02]  /*08f0*/  IADD3 R14, PT, PT, RZ, -R15, RZ ;  /* 0x8000000fff0e7210 */ /* 0x001fe40007ffe0ff */
[----:B------:R-:W-:-:S03]  /*0900*/  IABS R21, R18 ;  /* 0x0000001200157213 */ /* 0x000fc60000000000 */
[----:B------:R-:W-:Y:S02]  /*0910*/  IMAD R17, R14, R19, RZ ;  /* 0x000000130e117224 */ /* 0x000fe400078e02ff */
[----:B------:R-:W-:Y:S02]  /*0920*/  IMAD.MOV.U32 R14, RZ, RZ, RZ ;  /* 0x000000ffff0e7224 */ /* 0x000fe400078e00ff */
[----:B------:R-:W-:Y:S02]  /*0930*/  IMAD.MOV R21, RZ, RZ, -R21 ;  /* 0x000000ffff157224 */ /* 0x000fe400078e0a15 */
[----:B------:R-:W-:Y:S02]  /*0940*/  @P1 VIADD R24, R24, 0x1 ;  /* 0x0000000118181836 */ /* 0x000fe40000000000 */
[----:B------:R-:W-:-:S04]  /*0950*/  IMAD.HI.U32 R14, R15, R17, R14 ;  /* 0x000000110f0e7227 */ /* 0x000fc800078e000e */
[----:B------:R-:W-:Y:S02]  /*0960*/  IMAD.MOV.U32 R13, RZ, RZ, R24 ;  /* 0x000000ffff0d7224 */ /* 0x000fe400078e0018 */
[----:B------:R-:W-:Y:S02]  /*0970*/  IMAD.MOV.U32 R15, RZ, RZ, R21 ;  /* 0x000000ffff0f7224 */ /* 0x000fe400078e0015 */
[----:B------:R-:W-:Y:S01]  /*0980*/  @!P3 IMAD.MOV R13, RZ, RZ, -R13 ;  /* 0x000000ffff0db224 */ /* 0x000fe200078e0a0d */
[----:B------:R-:W-:-:S04]  /*0990*/  @!P2 LOP3.LUT R13, RZ, R20, RZ, 0x33, !PT ;  /* 0x00000014ff0da212 */ /* 0x000fc800078e33ff */
[----:B------:R-:W-:Y:S02]  /*09a0*/  IABS R20, R13 ;  /* 0x0000000d00147213 */ /* 0x000fe40000000000 */
[----:B------:R-:W-:Y:S02]  /*09b0*/  ISETP.GE.AND P3, PT, R13, RZ, PT ;  /* 0x000000ff0d00720c */ /* 0x000fe40003f66270 */
[----:B------:R-:W-:-:S05]  /*09c0*/  MOV R17, R20 ;  /* 0x0000001400117202 */ /* 0x000fca0000000f00 */
[----:B------:R-:W-:-:S04]  /*09d0*/  IMAD.HI.U32 R14, R14, R17, RZ ;  /* 0x000000110e0e7227 */ /* 0x000fc800078e00ff */
[----:B------:R-:W-:-:S05]  /*09e0*/  IMAD R14, R14, R15, R17 ;  /* 0x0000000f0e0e7224 */ /* 0x000fca00078e0211 */
[----:B------:R-:W-:-:S13]  /*09f0*/  ISETP.GT.U32.AND P1, PT, R19, R14, PT ;  /* 0x0000000e1300720c */ /* 0x000fda0003f24070 */
[----:B------:R-:W-:Y:S01]  /*0a00*/  @!P1 IMAD.IADD R14, R14, 0x1, -R19 ;  /* 0x000000010e0e9824 */ /* 0x000fe200078e0a13 */
[----:B------:R-:W-:-:S04]  /*0a10*/  ISETP.NE.AND P1, PT, R18, RZ, PT ;  /* 0x000000ff1200720c */ /* 0x000fc80003f25270 */
[----:B------:R-:W-:-:S13]  /*0a20*/  ISETP.GT.U32.AND P2, PT, R19, R14, PT ;  /* 0x0000000e1300720c */ /* 0x000fda0003f44070 */
[----:B------:R-:W-:-:S05]  /*0a30*/  @!P2 IMAD.IADD R14, R14, 0x1, -R19 ;  /* 0x000000010e0ea824 */ /* 0x000fca00078e0a13 */
[----:B------:R-:W-:-:S05]  /*0a40*/  MOV R19, R14 ;  /* 0x0000000e00137202 */ /* 0x000fca0000000f00 */
        /* <DEDUP_REMOVED lines=16> */
[----:B-1----:R-:W-:-:S02]  /*0b50*/  HFMA2 R14, -RZ, RZ, 0, 0 ;  /* 0x00000000ff0e7431 */ /* 0x002fc400000001ff */
        /* <DEDUP_REMOVED lines=9> */
[----:B------:R-:W-:Y:S01]  /*0bf0*/  @!P2 IMAD.IADD R14, R14, 0x1, -R21 ;  /* 0x000000010e0ea824 */ /* 0x000fe200078e0a15 */
[----:B------:R-:W-:-:S02]  /*0c00*/  @!P2 IADD3 R24, PT, PT, R24, 0x1, RZ ;  /* 0x000000011818a810 */ /* 0x000fc40007ffe0ff */
[----:B------:R-:W-:Y:S02]  /*0c10*/  ISETP.NE.AND P2, PT, R20, RZ, PT ;  /* 0x000000ff1400720c */ /* 0x000fe40003f45270 */
[----:B------:R-:W-:Y:S01]  /*0c20*/  ISETP.GE.U32.AND P1, PT, R14, R21, PT ;  /* 0x000000150e00720c */ /* 0x000fe20003f26070 */
[----:B0-----:R-:W-:Y:S01]  /*0c30*/  IMAD.MOV R14, RZ, RZ, -R15 ;  /* 0x000000ffff0e7224 */ /* 0x001fe200078e0a0f */
[----:B------:R-:W-:-:S03]  /*0c40*/  IABS R21, R18 ;  /* 0x0000001200157213 */ /* 0x000fc60000000000 */
[----:B------:R-:W-:Y:S02]  /*0c50*/  IMAD R17, R14, R19, RZ ;  /* 0x000000130e117224 */ /* 0x000fe400078e02ff */
[----:B------:R-:W-:Y:S02]  /*0c60*/  IMAD.MOV.U32 R14, RZ, RZ, RZ ;  /* 0x000000ffff0e7224 */ /* 0x000fe400078e00ff */
[----:B------:R-:W-:Y:S02]  /*0c70*/  IMAD.MOV R21, RZ, RZ, -R21 ;  /* 0x000000ffff157224 */ /* 0x000fe400078e0a15 */
[----:B------:R-:W-:-:S03]  /*0c80*/  IMAD.HI.U32 R14, R15, R17, R14 ;  /* 0x000000110f0e7227 */ /* 0x000fc600078e000e */
[----:B------:R-:W-:Y:S01]  /*0c90*/  MOV R15, R21 ;  /* 0x00000015000f7202 */ /* 0x000fe20000000f00 */
[----:B------:R-:W-:-:S04]  /*0ca0*/  @P1 VIADD R24, R24, 0x1 ;  /* 0x0000000118181836 */ /* 0x000fc80000000000 */
[----:B------:R-:W-:-:S05]  /*0cb0*/  IMAD.MOV.U32 R13, RZ, RZ, R24 ;  /* 0x000000ffff0d7224 */ /* 0x000fca00078e0018 */
[----:B------:R-:W-:Y:S02]  /*0cc0*/  @!P3 IADD3 R13, PT, PT, -R13, RZ, RZ ;  /* 0x000000ff0d0db210 */ /* 0x000fe40007ffe1ff */
        /* <DEDUP_REMOVED lines=10> */
[----:B------:R-:W-:-:S04]  /*0d70*/  @!P2 IMAD.IADD R14, R14, 0x1, -R19 ;  /* 0x000000010e0ea824 */ /* 0x000fc800078e0a13 */
[----:B------:R-:W-:-:S05]  /*0d80*/  IMAD.MOV.U32 R19, RZ, RZ, R14 ;  /* 0x000000ffff137224 */ /* 0x000fca00078e000e */
[----:B------:R-:W-:Y:S02]  /*0d90*/  @!P3 IADD3 R19, PT, PT, -R19, RZ, RZ ;  /* 0x000000ff1313b210 */ /* 0x000fe40007ffe1ff */
        /* <DEDUP_REMOVED lines=15> */
[----:B-1----:R-:W-:-:S02]  /*0e90*/  IMAD.MOV.U32 R14, RZ, RZ, RZ ;  /* 0x000000ffff0e7224 */ /* 0x002fc400078e00ff */
[----:B--2---:R-:W-:-:S04]  /*0ea0*/  IMAD.MOV R24, RZ, RZ, -R15 ;  /* 0x000000ffff187224 */ /* 0x004fc800078e0a0f */
[----:B------:R-:W-:-:S04]  /*0eb0*/  IMAD R23, R24, R21, RZ ;  /* 0x0000001518177224 */ /* 0x000fc800078e02ff */
[----:B------:R-:W-:Y:S01]  /*0ec0*/  IMAD.HI.U32 R24, R15, R23, R14 ;  /* 0x000000170f187227 */ /* 0x000fe200078e000e */
[----:B------:R-:W-:-:S03]  /*0ed0*/  IADD3 R14, PT, PT, RZ, -R25, RZ ;  /* 0x80000019ff0e7210 */ /* 0x000fc60007ffe0ff */
[----:B0-----:R-:W-:Y:S02]  /*0ee0*/  VIADD R15, R22, 0xffffffe ;  /* 0x0ffffffe160f7836 */ /* 0x001fe40000000000 */
[----:B------:R-:W-:-:S04]  /*0ef0*/  IMAD.HI.U32 R24, R24, R17, RZ ;  /* 0x0000001118187227 */ /* 0x000fc800078e00ff */
[----:B------:R-:W-:Y:S01]  /*0f00*/  IMAD R14, R24, R14, R17 ;  /* 0x0000000e180e7224 */ /* 0x000fe200078e0211 */
[----:B------:R-:W0:Y:S04]  /*0f10*/  F2I.FTZ.U32.TRUNC.NTZ R15, R15 ;  /* 0x0000000f000f7305 */ /* 0x000e28000021f000 */
[----:B------:R-:W-:-:S13]  /*0f20*/  ISETP.GT.U32.AND P2, PT, R21, R14, PT ;  /* 0x0000000e1500720c */ /* 0x000fda0003f44070 */
[----:B------:R-:W-:Y:S02]  /*0f30*/  @!P2 IMAD.IADD R14, R14, 0x1, -R21 ;  /* 0x000000010e0ea824 */ /* 0x000fe400078e0a15 */
[----:B------:R-:W-:Y:S01]  /*0f40*/  @!P2 VIADD R24, R24, 0x1 ;  /* 0x000000011818a836 */ /* 0x000fe20000000000 */
[----:B------:R-:W-:Y:S02]  /*0f50*/  ISETP.NE.AND P2, PT, R20, RZ, PT ;  /* 0x000000ff1400720c */ /* 0x000fe40003f45270 */
[----:B------:R-:W-:Y:S01]  /*0f60*/  ISETP.GE.U32.AND P1, PT, R14, R21, PT ;  /* 0x000000150e00720c */ /* 0x000fe20003f26070 */
[----:B0-----:R-:W-:Y:S01]  /*0f70*/  IMAD.MOV R14, RZ, RZ, -R15 ;  /* 0x000000ffff0e7224 */ /* 0x001fe200078e0a0f */
[----:B------:R-:W-:-:S03]  /*0f80*/  IABS R21, R18 ;  /* 0x0000001200157213 */ /* 0x000fc60000000000 */
[----:B------:R-:W-:Y:S01]  /*0f90*/  IMAD R17, R14, R19, RZ ;  /* 0x000000130e117224 */ /* 0x000fe200078e02ff */
[----:B------:R-:W-:Y:S01]  /*0fa0*/  IADD3 R21, PT, PT, RZ, -R21, RZ ;  /* 0x80000015ff157210 */ /* 0x000fe20007ffe0ff */
[----:B------:R-:W-:-:S04]  /*0fb0*/  IMAD.MOV.U32 R14, RZ, RZ, RZ ;  /* 0x000000ffff0e7224 */ /* 0x000fc800078e00ff */
[----:B------:R-:W-:Y:S02]  /*0fc0*/  IMAD.HI.U32 R14, R15, R17, R14 ;  /* 0x000000110f0e7227 */ /* 0x000fe400078e000e */
[----:B------:R-:W-:Y:S02]  /*0fd0*/  @P1 IADD3 R24, PT, PT, R24, 0x1, RZ ;  /* 0x0000000118181810 */ /* 0x000fe40007ffe0ff */
[----:B------:R-:W-:-:S03]  /*0fe0*/  IMAD.MOV.U32 R15, RZ, RZ, R21 ;  /* 0x000000ffff0f7224 */ /* 0x000fc600078e0015 */
        /* <DEDUP_REMOVED lines=9> */
[----:B------:R-:W-:Y:S02]  /*1080*/  @!P1 IADD3 R14, PT, PT, R14, -R19, RZ ;  /* 0x800000130e0e9210 */ /* 0x000fe40007ffe0ff */
[----:B------:R-:W-:Y:S02]  /*1090*/  ISETP.NE.AND P1, PT, R18, RZ, PT ;  /* 0x000000ff1200720c */ /* 0x000fe40003f25270 */
[----:B------:R-:W-:-:S13]  /*10a0*/  ISETP.GT.U32.AND P2, PT, R19, R14, PT ;  /* 0x0000000e1300720c */ /* 0x000fda0003f44070 */
[----:B------:R-:W-:-:S04]  /*10b0*/  @!P2 IMAD.IADD R14, R14, 0x1, -R19 ;  /* 0x000000010e0ea824 */ /* 0x000fc800078e0a13 */
        /* <DEDUP_REMOVED lines=79> */
[----:B------:R-:W-:Y:S01]  /*15b0*/  @!P2 IMAD.IADD R14, R14, 0x1, -R21 ;  /* 0x000000010e0ea824 */ /* 0x000fe200078e0a15 */
[----:B------:R-:W-:Y:S02]  /*15c0*/  @!P2 IADD3 R24, PT, PT, R24, 0x1, RZ ;  /* 0x000000011818a810 */ /* 0x000fe40007ffe0ff */
[----:B------:R-:W-:Y:S02]  /*15d0*/  ISETP.NE.AND P2, PT, R20, RZ, PT ;  /* 0x000000ff1400720c */ /* 0x000fe40003f45270 */
[----:B------:R-:W-:Y:S02]  /*15e0*/  ISETP.GE.U32.AND P1, PT, R14, R21, PT ;  /* 0x000000150e00720c */ /* 0x000fe40003f26070 */
[----:B0-----:R-:W-:Y:S02]  /*15f0*/  IADD3 R14, PT, PT, RZ, -R15, RZ ;  /* 0x8000000fff0e7210 */ /* 0x001fe40007ffe0ff */
[----:B------:R-:W-:-:S03]  /*1600*/  IABS R21, R18 ;  /* 0x0000001200157213 */ /* 0x000fc60000000000 */
[----:B------:R-:W-:Y:S01]  /*1610*/  IMAD R17, R14, R19, RZ ;  /* 0x000000130e117224 */ /* 0x000fe200078e02ff */
[----:B------:R-:W-:Y:S01]  /*1620*/  MOV R14, RZ ;  /* 0x000000ff000e7202 */ /* 0x000fe20000000f00 */
[----:B------:R-:W-:-:S04]  /*1630*/  IMAD.MOV R21, RZ, RZ, -R21 ;  /* 0x000000ffff157224 */ /* 0x000fc800078e0a15 */
[----:B------:R-:W-:Y:S02]  /*1640*/  @P1 VIADD R24, R24, 0x1 ;  /* 0x0000000118181836 */ /* 0x000fe40000000000 */
[----:B------:R-:W-:-:S04]  /*1650*/  IMAD.HI.U32 R14, R15, R17, R14 ;  /* 0x000000110f0e7227 */ /* 0x000fc800078e000e */
[----:B------:R-:W-:Y:S02]  /*1660*/  IMAD.MOV.U32 R13, RZ, RZ, R24 ;  /* 0x000000ffff0d7224 */ /* 0x000fe400078e0018 */
[----:B------:R-:W-:Y:S02]  /*1670*/  IMAD.MOV.U32 R15, RZ, RZ, R21 ;  /* 0x000000ffff0f7224 */ /* 0x000fe400078e0015 */
        /* <DEDUP_REMOVED lines=48> */
[----:B------:R-:W-:-:S04]  /*1980*/  IMAD.HI.U32 R15, R15, R17, R14 ;  /* 0x000000110f0f7227 */ /* 0x000fc800078e000e */
[----:B------:R-:W-:-:S05]  /*1990*/  @P1 VIADD R24, R24, 0x1 ;  /* 0x0000000118181836 */ /* 0x000fca0000000000 */
[----:B------:R-:W-:-:S05]  /*19a0*/  MOV R13, R24 ;  /* 0x00000018000d7202 */ /* 0x000fca0000000f00 */
[----:B------:R-:W-:Y:S01]  /*19b0*/  @!P3 IMAD.MOV R13, RZ, RZ, -R13 ;  /* 0x000000ffff0db224 */ /* 0x000fe200078e0a0d */
[----:B------:R-:W-:-:S04]  /*19c0*/  @!P2 LOP3.LUT R13, RZ, R20, RZ, 0x33, !PT ;  /* 0x00000014ff0da212 */ /* 0x000fc800078e33ff */
[----:B------:R-:W-:Y:S02]  /*19d0*/  IABS R20, R13 ;  /* 0x0000000d00147213 */ /* 0x000fe40000000000 */
[----:B------:R-:W-:-:S03]  /*19e0*/  ISETP.GE.AND P3, PT, R13, RZ, PT ;  /* 0x000000ff0d00720c */ /* 0x000fc60003f66270 */
[----:B------:R-:W-:Y:S01]  /*19f0*/  IMAD.MOV.U32 R14, RZ, RZ, R20 ;  /* 0x000000ffff0e7224 */ /* 0x000fe200078e0014 */
[----:B------:R-:W-:-:S03]  /*1a00*/  MOV R20, R21 ;  /* 0x0000001500147202 */ /* 0x000fc60000000f00 */
        /* <DEDUP_REMOVED lines=11> */
[----:B------:R-:W2:Y:S01]  /*1ac0*/  LDG.E R20, desc[UR10][R2.64+0xc] ;  /* 0x00000c0a02147981 */ /* 0x000ea2000c1e1900 */
[----:B------:R-:W-:Y:S02]  /*1ad0*/  VIADD R11, R11, 0x8 ;  /* 0x000000080b0b7836 */ /* 0x000fe40000000000 */
[----:B------:R-:W-:Y:S01]  /*1ae0*/  VIADD R12, R12, 0x8 ;  /* 0x000000080c0c7836 */ /* 0x000fe20000000000 */
[-C--:B--2---:R-:W-:Y:S02]  /*1af0*/  IABS R21, R20.reuse ;  /* 0x0000001400157213 */ /* 0x084fe40000000000 */
[----:B0-----:R-:W-:-:S02]  /*1b00*/  IABS R4, R20 ;  /* 0x0000001400047213 */ /* 0x001fc40000000000 */
[----:B------:R-:W0:Y:S01]  /*1b10*/  I2F.RP R17, R21 ;  /* 0x0000001500117306 */ /* 0x000e220000209400 */
[----:B------:R-:W-:Y:S02]  /*1b20*/  LOP3.LUT R13, R13, R20, RZ, 0x3c, !PT ;  /* 0x000000140d0d7212 */ /* 0x000fe400078e3cff */
[----:B------:R-:W-:Y:S02]  /*1b30*/  IMAD.MOV R4, RZ, RZ, -R4 ;  /* 0x000000ffff047224 */ /* 0x000fe400078e0a04 */
[----:B------:R-:W-:-:S03]  /*1b40*/  ISETP.GE.AND P3, PT, R13, RZ, PT ;  /* 0x000000ff0d00720c */ /* 0x000fc60003f66270 */
[----:B0-----:R-:W0:Y:S02]  /*1b50*/  MUFU.RCP R17, R17 ;  /* 0x0000001100117308 */ /* 0x001e240000001000 */
[----:B0-----:R-:W-:-:S06]  /*1b60*/  VIADD R18, R17, 0xffffffe ;  /* 0x0ffffffe11127836 */ /* 0x001fcc0000000000 */
[----:B------:R0:W1:Y:S02]  /*1b70*/  F2I.FTZ.U32.TRUNC.NTZ R19, R18 ;  /* 0x0000001200137305 */ /* 0x000064000021f000 */
[----:B0-----:R-:W-:Y:S01]  /*1b80*/  IMAD.MOV.U32 R18, RZ, RZ, RZ ;  /* 0x000000ffff127224 */ /* 0x001fe200078e00ff */
[----:B-1----:R-:W-:-:S05]  /*1b90*/  IADD3 R22, PT, PT, RZ, -R19, RZ ;  /* 0x80000013ff167210 */ /* 0x002fca0007ffe0ff */
[----:B------:R-:W-:-:S04]  /*1ba0*/  IMAD R23, R22, R21, RZ ;  /* 0x0000001516177224 */ /* 0x000fc800078e02ff */
[----:B------:R-:W-:-:S06]  /*1bb0*/  IMAD.HI.U32 R19, R19, R23, R18 ;  /* 0x0000001713137227 */ /* 0x000fcc00078e0012 */
[----:B------:R-:W-:-:S04]  /*1bc0*/  IMAD.HI.U32 R19, R19, R14, RZ ;  /* 0x0000000e13137227 */ /* 0x000fc800078e00ff */
[----:B------:R-:W-:-:S05]  /*1bd0*/  IMAD R14, R19, R4, R14 ;  /* 0x00000004130e7224 */ /* 0x000fca00078e020e */
[----:B------:R-:W-:-:S13]  /*1be0*/  ISETP.GT.U32.AND P1, PT, R21, R14, PT ;  /* 0x0000000e1500720c */ /* 0x000fda0003f24070 */
[-C--:B------:R-:W-:Y:S01]  /*1bf0*/  @!P1 IADD3 R14, PT, PT, R14, -R21.reuse, RZ ;  /* 0x800000150e0e9210 */ /* 0x080fe20007ffe0ff */
[----:B------:R-:W-:Y:S01]  /*1c00*/  @!P1 VIADD R19, R19, 0x1 ;  /* 0x0000000113139836 */ /* 0x000fe20000000000 */
[----:B------:R-:W-:Y:S02]  /*1c10*/  ISETP.NE.AND P1, PT, R20, RZ, PT ;  /* 0x000000ff1400720c */ /* 0x000fe40003f25270 */
[----:B------:R-:W-:-:S13]  /*1c20*/  ISETP.GE.U32.AND P2, PT, R14, R21, PT ;  /* 0x000000150e00720c */ /* 0x000fda0003f46070 */
[----:B------:R-:W-:Y:S01]  /*1c30*/  @P2 VIADD R19, R19, 0x1 ;  /* 0x0000000113132836 */ /* 0x000fe20000000000 */
[----:B------:R-:W-:-:S04]  /*1c40*/  ISETP.NE.AND P2, PT, R11, RZ, PT ;  /* 0x000000ff0b00720c */ /* 0x000fc80003f45270 */
[----:B------:R-:W-:-:S05]  /*1c50*/  MOV R13, R19 ;  /* 0x00000013000d7202 */ /* 0x000fca0000000f00 */
[----:B------:R-:W-:Y:S01]  /*1c60*/  @!P3 IMAD.MOV R13, RZ, RZ, -R13 ;  /* 0x000000ffff0db224 */ /* 0x000fe200078e0a0d */
[----:B------:R-:W-:Y:S02]  /*1c70*/  IADD3 R2, P3, PT, R2, 0x20, RZ ;  /* 0x0000002002027810 */ /* 0x000fe40007f7e0ff */
[----:B------:R-:W-:Y:S02]  /*1c80*/  @!P1 LOP3.LUT R13, RZ, R20, RZ, 0x33, !PT ;  /* 0x00000014ff0d9212 */ /* 0x000fe400078e33ff */
[----:B------:R-:W-:Y:S01]  /*1c90*/  IADD3.X R3, PT, PT, RZ, R3, RZ, P3, !PT ;  /* 0x00000003ff037210 */ /* 0x000fe20001ffe4ff */
[----:B------:R-:W-:Y:S08]  /*1ca0*/  @P2 BRA `(.L_x_68) ;  /* 0xffffffe400642947 */ /* 0x000ff0000383ffff */
[----:B------:R-:W-:-:S07]  /*1cb0*/  IMAD.MOV.U32 R11, RZ, RZ, R0 ;  /* 0x000000ffff0b7224 */ /* 0x000fce00078e0000 */
.L_x_67:
[----:B------:R-:W-:-:S13]  /*1cc0*/  ISETP.NE.AND P1, PT, R16, RZ, PT ;  /* 0x000000ff1000720c */ /* 0x000fda0003f25270 */
[----:B------:R-:W-:Y:S05]  /*1cd0*/  @!P1 BRA `(.L_x_69) ;  /* 0x0000001400909947 */ /* 0x000fea0003800000 */
[----:B------:R-:W-:Y:S01]  /*1ce0*/  ISETP.NE.AND P1, PT, R7, RZ, PT ;  /* 0x000000ff0700720c */ /* 0x000fe20003f25270 */
[----:B------:R-:W-:-:S12]  /*1cf0*/  @!P0 BRA `(.L_x_70) ;  /* 0x0000000c004c8947 */ /* 0x000fd80003800000 */
[----:B------:R-:W0:Y:S02]  /*1d00*/  LDC.64 R4, c[0x0][0x388] ;  /* 0x0000e200ff047b82 */ /* 0x000e240000000a00 */
[----:B0-----:R-:W-:-:S05]  /*1d10*/  IMAD.WIDE.U32 R4, R11, 0x4, R4 ;  /* 0x000000040b047825 */ /* 0x001fca00078e0004 */
[----:B--2---:R-:W2:Y:S01]  /*1d20*/  LDG.E R18, desc[UR10][R4.64] ;  /* 0x0000000a04127981 */ /* 0x004ea2000c1e1900 */
[----:B------:R-:W-:Y:S02]  /*1d30*/  IABS R12, R13 ;  /* 0x0000000d000c7213 */ /* 0x000fe40000000000 */
[----:B------:R-:W-:Y:S02]  /*1d40*/  ISETP.GE.AND P4, PT, R13, RZ, PT ;  /* 0x000000ff0d00720c */ /* 0x000fe40003f86270 */
[-C--:B--2---:R-:W-:Y:S02]  /*1d50*/  IABS R14, R18.reuse ;  /* 0x00000012000e7213 */ /* 0x084fe40000000000 */
[----:B------:R-:W-:Y:S02]  /*1d60*/  IABS R19, R18 ;  /* 0x0000001200137213 */ /* 0x000fe40000000000 */
[----:B------:R-:W0:Y:S08]  /*1d70*/  I2F.RP R15, R14 ;  /* 0x0000000e000f7306 */ /* 0x000e300000209400 */
[----:B0-----:R-:W0:Y:S02]  /*1d80*/  MUFU.RCP R15, R15 ;  /* 0x0000000f000f7308 */ /* 0x001e240000001000 */
[----:B0-----:R-:W-:-:S02]  /*1d90*/  IADD3 R2, PT, PT, R15, 0xffffffe, RZ ;  /* 0x0ffffffe0f027810 */ /* 0x001fc40007ffe0ff */
[----:B------:R-:W-:-:S04]  /*1da0*/  IADD3 R15, PT, PT, RZ, -R19, RZ ;  /* 0x80000013ff0f7210 */ /* 0x000fc80007ffe0ff */
[----:B------:R0:W1:Y:S02]  /*1db0*/  F2I.FTZ.U32.TRUNC.NTZ R3, R2 ;  /* 0x0000000200037305 */ /* 0x000064000021f000 */
[----:B0-----:R-:W-:Y:S02]  /*1dc0*/  IMAD.MOV.U32 R2, RZ, RZ, RZ ;  /* 0x000000ffff027224 */ /* 0x001fe400078e00ff */
[----:B-1----:R-:W-:-:S04]  /*1dd0*/  IMAD.MOV R17, RZ, RZ, -R3 ;  /* 0x000000ffff117224 */ /* 0x002fc800078e0a03 */
[----:B------:R-:W-:-:S04]  /*1de0*/  IMAD R17, R17, R14, RZ ;  /* 0x0000000e11117224 */ /* 0x000fc800078e02ff */
[----:B------:R-:W-:-:S06]  /*1df0*/  IMAD.HI.U32 R3, R3, R17, R2 ;  /* 0x0000001103037227 */ /* 0x000fcc00078e0002 */
[----:B------:R-:W-:-:S04]  /*1e00*/  IMAD.HI.U32 R3, R3, R12, RZ ;  /* 0x0000000c03037227 */ /* 0x000fc800078e00ff */
[----:B------:R-:W-:Y:S02]  /*1e10*/  IMAD R15, R3, R15, R12 ;  /* 0x0000000f030f7224 */ /* 0x000fe400078e020c */
[----:B------:R-:W0:Y:S03]  /*1e20*/  LDC.64 R2, c[0x0][0x380] ;  /* 0x0000e000ff027b82 */ /* 0x000e260000000a00 */
[----:B------:R-:W-:-:S13]  /*1e30*/  ISETP.GT.U32.AND P2, PT, R14, R15, PT ;  /* 0x0000000f0e00720c */ /* 0x000fda0003f44070 */
[----:B------:R-:W-:Y:S01]  /*1e40*/  @!P2 IMAD.IADD R15, R15, 0x1, -R14 ;  /* 0x000000010f0fa824 */ /* 0x000fe200078e0a0e */
[----:B------:R-:W-:-:S04]  /*1e50*/  ISETP.NE.AND P2, PT, R18, RZ, PT ;  /* 0x000000ff1200720c */ /* 0x000fc80003f45270 */
[----:B------:R-:W-:-:S13]  /*1e60*/  ISETP.GT.U32.AND P3, PT, R14, R15, PT ;  /* 0x0000000f0e00720c */ /* 0x000fda0003f64070 */
[----:B------:R-:W-:-:S05]  /*1e70*/  @!P3 IMAD.IADD R15, R15, 0x1, -R14 ;  /* 0x000000010f0fb824 */ /* 0x000fca00078e0a0e */
[----:B------:R-:W-:Y:S01]  /*1e80*/  MOV R19, R15 ;  /* 0x0000000f00137202 */ /* 0x000fe20000000f00 */
[----:B------:R-:W-:-:S04]  /*1e90*/  IMAD.IADD R15, R10, 0x1, R11 ;  /* 0x000000010a0f7824 */ /* 0x000fc800078e020b */
[----:B------:R-:W-:Y:S01]  /*1ea0*/  @!P4 IMAD.MOV R19, RZ, RZ, -R19 ;  /* 0x000000ffff13c224 */ /* 0x000fe200078e0a13 */
[----:B------:R-:W-:Y:S01]  /*1eb0*/  @!P2 LOP3.LUT R19, RZ, R18, RZ, 0x33, !PT ;  /* 0x00000012ff13a212 */ /* 0x000fe200078e33ff */
[----:B0-----:R-:W-:-:S05]  /*1ec0*/  IMAD.WIDE R2, R15, 0x4, R2 ;  /* 0x000000040f027825 */ /* 0x001fca00078e0202 */
[----:B------:R0:W-:Y:S04]  /*1ed0*/  STG.E desc[UR10][R2.64], R19 ;  /* 0x0000001302007986 */ /* 0x0001e8000c10190a */
[----:B------:R-:W2:Y:S04]  /*1ee0*/  LDG.E R18, desc[UR10][R4.64] ;  /* 0x0000000a04127981 */ /* 0x000ea8000c1e1900 */
[----:B------:R-:W3:Y:S01]  /*1ef0*/  LDG.E R17, desc[UR10][R4.64+0x4] ;  /* 0x0000040a04117981 */ /* 0x000ee2000c1e1900 */
[-C--:B--2---:R-:W-:Y:S02]  /*1f00*/  IABS R20, R18.reuse ;  /* 0x0000001200147213 */ /* 0x084fe40000000000 */
[----:B------:R-:W-:-:S02]  /*1f10*/  IABS R24, R18 ;  /* 0x0000001200187213 */ /* 0x000fc40000000000 */
[----:B------:R-:W1:Y:S01]  /*1f20*/  I2F.RP R21, R20 ;  /* 0x0000001400157306 */ /* 0x000e620000209400 */
[----:B---3--:R-:W-:-:S05]  /*1f30*/  IABS R22, R17 ;  /* 0x0000001100167213 */ /* 0x008fca0000000000 */
[----:B0-----:R-:W-:-:S04]  /*1f40*/  IMAD.MOV.U32 R19, RZ, RZ, R22 ;  /* 0x000000ffff137224 */ /* 0x001fc800078e0016 */
[----:B------:R-:W0:Y:S08]  /*1f50*/  I2F.RP R22, R19 ;  /* 0x0000001300167306 */ /* 0x000e300000209400 */
[----:B-1----:R-:W1:Y:S08]  /*1f60*/  MUFU.RCP R21, R21 ;  /* 0x0000001500157308 */ /* 0x002e700000001000 */
[----:B0-----:R-:W-:Y:S01]  /*1f70*/  MUFU.RCP R22, R22 ;  /* 0x0000001600167308 */ /* 0x001fe20000001000 */
[----:B-1----:R-:W-:Y:S01]  /*1f80*/  IADD3 R14, PT, PT, R21, 0xffffffe, RZ ;  /* 0x0ffffffe150e7810 */ /* 0x002fe20007ffe0ff */
[----:B------:R-:W-:-:S06]  /*1f90*/  IMAD.MOV R21, RZ, RZ, -R24 ;  /* 0x000000ffff157224 */ /* 0x000fcc00078e0a18 */
[----:B------:R0:W1:Y:S02]  /*1fa0*/  F2I.FTZ.U32.TRUNC.NTZ R15, R14 ;  /* 0x0000000e000f7305 */ /* 0x000064000021f000 */
[----:B0-----:R-:W-:Y:S02]  /*1fb0*/  HFMA2 R14, -RZ, RZ, 0, 0 ;  /* 0x00000000ff0e7431 */ /* 0x001fe400000001ff */
[----:B-1----:R-:W-:-:S04]  /*1fc0*/  IMAD.MOV R23, RZ, RZ, -R15 ;  /* 0x000000ffff177224 */ /* 0x002fc800078e0a0f */
[----:B------:R-:W-:-:S04]  /*1fd0*/  IMAD R23, R23, R20, RZ ;  /* 0x0000001417177224 */ /* 0x000fc800078e02ff */
[----:B------:R-:W-:-:S06]  /*1fe0*/  IMAD.HI.U32 R15, R15, R23, R14 ;  /* 0x000000170f0f7227 */ /* 0x000fcc00078e000e */
[----:B------:R-:W-:-:S04]  /*1ff0*/  IMAD.HI.U32 R14, R15, R12, RZ ;  /* 0x0000000c0f0e7227 */ /* 0x000fc800078e00ff */
[----:B------:R-:W-:Y:S01]  /*2000*/  IMAD R15, R14, R21, R12 ;  /* 0x000000150e0f7224 */ /* 0x000fe200078e020c */
[----:B------:R-:W-:Y:S02]  /*2010*/  IADD3 R21, PT, PT, R22, 0xffffffe, RZ ;  /* 0x0ffffffe16157810 */ /* 0x000fe40007ffe0ff */
[----:B------:R-:W-:Y:S02]  /*2020*/  LOP3.LUT R12, R13, R18, RZ, 0x3c, !PT ;  /* 0x000000120d0c7212 */ /* 0x000fe400078e3cff */
[----:B------:R-:W-:Y:S01]  /*2030*/  ISETP.GT.U32.AND P4, PT, R20, R15, PT ;  /* 0x0000000f1400720c */ /* 0x000fe20003f84070 */
[----:B------:R-:W0:Y:S01]  /*2040*/  F2I.FTZ.U32.TRUNC.NTZ R13, R21 ;  /* 0x00000015000d7305 */ /* 0x000e22000021f000 */
[----:B------:R-:W-:-:S11]  /*2050*/  ISETP.GE.AND P3, PT, R12, RZ, PT ;  /* 0x000000ff0c00720c */ /* 0x000fd60003f66270 */
[----:B------:R-:W-:Y:S02]  /*2060*/  @!P4 IMAD.IADD R15, R15, 0x1, -R20 ;  /* 0x000000010f0fc824 */ /* 0x000fe400078e0a14 */
[----:B------:R-:W-:Y:S01]  /*2070*/  @!P4 VIADD R14, R14, 0x1 ;  /* 0x000000010e0ec836 */ /* 0x000fe20000000000 */
        /* <DEDUP_REMOVED lines=9> */
[----:B------:R-:W-:Y:S01]  /*2110*/  @!P3 IMAD.MOV R14, RZ, RZ, -R14 ;  /* 0x000000ffff0eb224 */ /* 0x000fe200078e0a0e */
[----:B------:R-:W-:Y:S01]  /*2120*/  @!P4 LOP3.LUT R14, RZ, R18, RZ, 0x33, !PT ;  /* 0x00000012ff0ec212 */ /* 0x000fe200078e33ff */
[----:B------:R-:W-:-:S03]  /*2130*/  IMAD.MOV.U32 R13, RZ, RZ, R20 ;  /* 0x000000ffff0d7224 */ /* 0x000fc600078e0014 */
        /* <DEDUP_REMOVED lines=15> */
[----:B------:R-:W3:Y:S01]  /*2230*/  LDG.E R17, desc[UR10][R4.64+0x8] ;  /* 0x0000080a04117981 */ /* 0x000ee2000c1e1900 */
[-C--:B--2---:R-:W-:Y:S02]  /*2240*/  IABS R20, R19.reuse ;  /* 0x0000001300147213 */ /* 0x084fe40000000000 */
[----:B------:R-:W-:-:S02]  /*2250*/  IABS R24, R19 ;  /* 0x0000001300187213 */ /* 0x000fc40000000000 */
[----:B------:R-:W1:Y:S01]  /*2260*/  I2F.RP R22, R20 ;  /* 0x0000001400167306 */ /* 0x000e620000209400 */
[----:B---3--:R-:W-:Y:S02]  /*2270*/  IABS R18, R17 ;  /* 0x0000001100127213 */ /* 0x008fe40000000000 */
[----:B------:R-:W-:-:S04]  /*2280*/  LOP3.LUT R14, R14, R19, RZ, 0x3c, !PT ;  /* 0x000000130e0e7212 */ /* 0x000fc800078e3cff */
[----:B------:R-:W-:Y:S01]  /*2290*/  ISETP.GE.AND P3, PT, R14, RZ, PT ;  /* 0x000000ff0e00720c */ /* 0x000fe20003f66270 */
[----:B0-----:R-:W0:Y:S08]  /*22a0*/  I2F.RP R21, R18 ;  /* 0x0000001200157306 */ /* 0x001e300000209400 */
[----:B-1----:R-:W1:Y:S08]  /*22b0*/  MUFU.RCP R22, R22 ;  /* 0x0000001600167308 */ /* 0x002e700000001000 */
[----:B0-----:R-:W-:Y:S01]  /*22c0*/  MUFU.RCP R21, R21 ;  /* 0x0000001500157308 */ /* 0x001fe20000001000 */
[----:B-1----:R-:W-:-:S07]  /*22d0*/  VIADD R12, R22, 0xffffffe ;  /* 0x0ffffffe160c7836 */ /* 0x002fce0000000000 */
[----:B------:R0:W1:Y:S02]  /*22e0*/  F2I.FTZ.U32.TRUNC.NTZ R13, R12 ;  /* 0x0000000c000d7305 */ /* 0x000064000021f000 */
[----:B0-----:R-:W-:Y:S02]  /*22f0*/  HFMA2 R12, -RZ, RZ, 0, 0 ;  /* 0x00000000ff0c7431 */ /* 0x001fe400000001ff */
[----:B-1----:R-:W-:-:S04]  /*2300*/  IMAD.MOV R23, RZ, RZ, -R13 ;  /* 0x000000ffff177224 */ /* 0x002fc800078e0a0d */
[----:B------:R-:W-:-:S04]  /*2310*/  IMAD R23, R23, R20, RZ ;  /* 0x0000001417177224 */ /* 0x000fc800078e02ff */
[----:B------:R-:W-:-:S04]  /*2320*/  IMAD.HI.U32 R22, R13, R23, R12 ;  /* 0x000000170d167227 */ /* 0x000fc800078e000c */
[----:B------:R-:W-:Y:S02]  /*2330*/  IMAD.MOV R12, RZ, RZ, -R24 ;  /* 0x000000ffff0c7224 */ /* 0x000fe400078e0a18 */
[----:B------:R-:W-:-:S04]  /*2340*/  IMAD.HI.U32 R22, R22, R15, RZ ;  /* 0x0000000f16167227 */ /* 0x000fc800078e00ff */
[----:B------:R-:W-:Y:S01]  /*2350*/  IMAD R15, R22, R12, R15 ;  /* 0x0000000c160f7224 */ /* 0x000fe200078e020f */
[----:B------:R-:W-:-:S04]  /*2360*/  IADD3 R12, PT, PT, R21, 0xffffffe, RZ ;  /* 0x0ffffffe150c7810 */ /* 0x000fc80007ffe0ff */
[----:B------:R-:W-:Y:S01]  /*2370*/  ISETP.GT.U32.AND P4, PT, R20, R15, PT ;  /* 0x0000000f1400720c */ /* 0x000fe20003f84070 */
[----:B------:R0:W1:Y:S02]  /*2380*/  F2I.FTZ.U32.TRUNC.NTZ R13, R12 ;  /* 0x0000000c000d7305 */ /* 0x000064000021f000 */
[----:B0-----:R-:W-:-:S10]  /*2390*/  IMAD.MOV.U32 R12, RZ, RZ, RZ ;  /* 0x000000ffff0c7224 */ /* 0x001fd400078e00ff */
[----:B------:R-:W-:Y:S02]  /*23a0*/  @!P4 IMAD.IADD R15, R15, 0x1, -R20 ;  /* 0x000000010f0fc824 */ /* 0x000fe400078e0a14 */
[----:B------:R-:W-:Y:S01]  /*23b0*/  @!P4 VIADD R22, R22, 0x1 ;  /* 0x000000011616c836 */ /* 0x000fe20000000000 */
[----:B------:R-:W-:Y:S02]  /*23c0*/  ISETP.NE.AND P4, PT, R19, RZ, PT ;  /* 0x000000ff1300720c */ /* 0x000fe40003f85270 */
[----:B------:R-:W-:Y:S01]  /*23d0*/  ISETP.GE.U32.AND P2, PT, R15, R20, PT ;  /* 0x000000140f00720c */ /* 0x000fe20003f46070 */
[----:B-1----:R-:W-:Y:S01]  /*23e0*/  IMAD.MOV R15, RZ, RZ, -R13 ;  /* 0x000000ffff0f7224 */ /* 0x002fe200078e0a0d */
[----:B------:R-:W-:-:S03]  /*23f0*/  IABS R20, R17 ;  /* 0x0000001100147213 */ /* 0x000fc60000000000 */
[----:B------:R-:W-:Y:S01]  /*2400*/  IMAD R15, R15, R18, RZ ;  /* 0x000000120f0f7224 */ /* 0x000fe200078e02ff */
[----:B------:R-:W-:-:S03]  /*2410*/  IADD3 R20, PT, PT, RZ, -R20, RZ ;  /* 0x80000014ff147210 */ /* 0x000fc60007ffe0ff */
[----:B------:R-:W-:Y:S01]  /*2420*/  IMAD.HI.U32 R12, R13, R15, R12 ;  /* 0x0000000f0d0c7227 */ /* 0x000fe200078e000c */
[----:B------:R-:W-:-:S03]  /*2430*/  MOV R13, R20 ;  /* 0x00000014000d7202 */ /* 0x000fc60000000f00 */
[----:B------:R-:W-:-:S05]  /*2440*/  @P2 VIADD R22, R22, 0x1 ;  /* 0x0000000116162836 */ /* 0x000fca0000000000 */
[----:B------:R-:W-:-:S05]  /*2450*/  MOV R14, R22 ;  /* 0x00000016000e7202 */ /* 0x000fca0000000f00 */
        /* <DEDUP_REMOVED lines=29> */
[----:B0-----:R-:W-:Y:S01]  /*2630*/  IMAD.MOV.U32 R12, RZ, RZ, RZ ;  /* 0x000000ffff0c7224 */ /* 0x001fe200078e00ff */
[----:B-1----:R-:W-:-:S05]  /*2640*/  IADD3 R23, PT, PT, RZ, -R13, RZ ;  /* 0x8000000dff177210 */ /* 0x002fca0007ffe0ff */
[----:B------:R-:W-:-:S04]  /*2650*/  IMAD R23, R23, R20, RZ ;  /* 0x0000001417177224 */ /* 0x000fc800078e02ff */
[----:B------:R-:W-:-:S04]  /*2660*/  IMAD.HI.U32 R22, R13, R23, R12 ;  /* 0x000000170d167227 */ /* 0x000fc800078e000c */
[----:B------:R-:W-:Y:S02]  /*2670*/  IMAD.MOV R12, RZ, RZ, -R24 ;  /* 0x000000ffff0c7224 */ /* 0x000fe400078e0a18 */
[----:B------:R-:W-:-:S04]  /*2680*/  IMAD.HI.U32 R22, R22, R15, RZ ;  /* 0x0000000f16167227 */ /* 0x000fc800078e00ff */
[----:B------:R-:W-:Y:S02]  /*2690*/  IMAD R15, R22, R12, R15 ;  /* 0x0000000c160f7224 */ /* 0x000fe400078e020f */
[----:B------:R-:W-:-:S03]  /*26a0*/  VIADD R12, R21, 0xffffffe ;  /* 0x0ffffffe150c7836 */ /* 0x000fc60000000000 */
[----:B------:R-:W-:Y:S01]  /*26b0*/  ISETP.GT.U32.AND P4, PT, R20, R15, PT ;  /* 0x0000000f1400720c */ /* 0x000fe20003f84070 */
[----:B------:R0:W1:Y:S02]  /*26c0*/  F2I.FTZ.U32.TRUNC.NTZ R13, R12 ;  /* 0x0000000c000d7305 */ /* 0x000064000021f000 */
[----:B0-----:R-:W-:-:S10]  /*26d0*/  IMAD.MOV.U32 R12, RZ, RZ, RZ ;  /* 0x000000ffff0c7224 */ /* 0x001fd400078e00ff */
[-C--:B------:R-:W-:Y:S01]  /*26e0*/  @!P4 IADD3 R15, PT, PT, R15, -R20.reuse, RZ ;  /* 0x800000140f0fc210 */ /* 0x080fe20007ffe0ff */
[----:B------:R-:W-:Y:S01]  /*26f0*/  @!P4 VIADD R22, R22, 0x1 ;  /* 0x000000011616c836 */ /* 0x000fe20000000000 */
[----:B------:R-:W-:Y:S02]  /*2700*/  ISETP.NE.AND P4, PT, R19, RZ, PT ;  /* 0x000000ff1300720c */ /* 0x000fe40003f85270 */
[----:B------:R-:W-:Y:S01]  /*2710*/  ISETP.GE.U32.AND P2, PT, R15, R20, PT ;  /* 0x000000140f00720c */ /* 0x000fe20003f46070 */
[----:B-1----:R-:W-:Y:S01]  /*2720*/  IMAD.MOV R15, RZ, RZ, -R13 ;  /* 0x000000ffff0f7224 */ /* 0x002fe200078e0a0d */
[----:B------:R-:W-:-:S03]  /*2730*/  IABS R20, R17 ;  /* 0x0000001100147213 */ /* 0x000fc60000000000 */
[----:B------:R-:W-:Y:S02]  /*2740*/  IMAD R15, R15, R18, RZ ;  /* 0x000000120f0f7224 */ /* 0x000fe400078e02ff */
[----:B------:R-:W-:Y:S02]  /*2750*/  IMAD.MOV R20, RZ, RZ, -R20 ;  /* 0x000000ffff147224 */ /* 0x000fe400078e0a14 */
[----:B------:R-:W-:-:S04]  /*2760*/  IMAD.HI.U32 R13, R13, R15, R12 ;  /* 0x0000000f0d0d7227 */ /* 0x000fc800078e000c */
[----:B------:R-:W-:Y:S01]  /*2770*/  @P2 IADD3 R22, PT, PT, R22, 0x1, RZ ;  /* 0x0000000116162810 */ /* 0x000fe20007ffe0ff */
[----:B------:R-:W-:-:S04]  /*2780*/  IMAD.MOV.U32 R15, RZ, RZ, R20 ;  /* 0x000000ffff0f7224 */ /* 0x000fc800078e0014 */
[----:B------:R-:W-:-:S05]  /*2790*/  IMAD.MOV.U32 R14, RZ, RZ, R22 ;  /* 0x000000ffff0e7224 */ /* 0x000fca00078e0016 */
[----:B------:R-:W-:Y:S02]  /*27a0*/  @!P3 IADD3 R14, PT, PT, -R14, RZ, RZ ;  /* 0x000000ff0e0eb210 */ /* 0x000fe40007ffe1ff */
        /* <DEDUP_REMOVED lines=10> */
[----:B------:R-:W-:-:S05]  /*2850*/  @!P3 IADD3 R13, PT, PT, R13, -R18, RZ ;  /* 0x800000120d0db210 */ /* 0x000fca0007ffe0ff */
[----:B------:R-:W-:Y:S01]  /*2860*/  @!P4 IMAD.MOV R13, RZ, RZ, -R13 ;  /* 0x000000ffff0dc224 */ /* 0x000fe200078e0a0d */
[----:B------:R-:W-:-:S05]  /*2870*/  @!P2 LOP3.LUT R13, RZ, R17, RZ, 0x33, !PT ;  /* 0x00000011ff0da212 */ /* 0x000fca00078e33ff */
[----:B------:R0:W-:Y:S04]  /*2880*/  STG.E desc[UR10][R2.64+0xc], R13 ;  /* 0x00000c0d02007986 */ /* 0x0001e8000c10190a */
[----:B------:R-:W2:Y:S01]  /*2890*/  LDG.E R5, desc[UR10][R4.64+0xc] ;  /* 0x00000c0a04057981 */ /* 0x000ea2000c1e1900 */
[----:B------:R-:W-:Y:S01]  /*28a0*/  VIADD R11, R11, 0x4 ;  /* 0x000000040b0b7836 */ /* 0x000fe20000000000 */
[-C--:B--2---:R-:W-:Y:S02]  /*28b0*/  IABS R17, R5.reuse ;  /* 0x0000000500117213 */ /* 0x084fe40000000000 */
[-C--:B0-----:R-:W-:Y:S02]  /*28c0*/  IABS R2, R5.reuse ;  /* 0x0000000500027213 */ /* 0x081fe40000000000 */
[----:B------:R-:W0:Y:S01]  /*28d0*/  I2F.RP R15, R17 ;  /* 0x00000011000f7306 */ /* 0x000e220000209400 */
[----:B------:R-:W-:-:S02]  /*28e0*/  LOP3.LUT R14, R14, R5, RZ, 0x3c, !PT ;  /* 0x000000050e0e7212 */ /* 0x000fc400078e3cff */
        /* <DEDUP_REMOVED lines=16> */
[----:B------:R-:W-:-:S05]  /*29f0*/  @P2 VIADD R19, R19, 0x1 ;  /* 0x0000000113132836 */ /* 0x000fca0000000000 */
[----:B------:R-:W-:-:S05]  /*2a00*/  MOV R13, R19 ;  /* 0x00000013000d7202 */ /* 0x000fca0000000f00 */
[----:B------:R-:W-:Y:S01]  /*2a10*/  @!P3 IMAD.MOV R13, RZ, RZ, -R13 ;  /* 0x000000ffff0db224 */ /* 0x000fe200078e0a0d */
[----:B------:R-:W-:-:S07]  /*2a20*/  @!P4 LOP3.LUT R13, RZ, R5, RZ, 0x33, !PT ;  /* 0x00000005ff0dc212 */ /* 0x000fce00078e33ff */
.L_x_70:
[----:B------:R-:W-:Y:S05]  /*2a30*/  @!P1 BRA `(.L_x_69) ;  /* 0x0000000800389947 */ /* 0x000fea0003800000 */
[----:B------:R-:W0:Y:S01]  /*2a40*/  LDCU UR8, c[0x0][0x390] ;  /* 0x00007200ff0877ac */ /* 0x000e220008000800 */
[----:B------:R-:W-:Y:S01]  /*2a50*/  ISETP.NE.AND P1, PT, R7, 0x1, PT ;  /* 0x000000010700780c */ /* 0x000fe20003f25270 */
[----:B0-----:R-:W-:-:S12]  /*2a60*/  ULOP3.LUT UP0, URZ, UR8, 0x1, URZ, 0xc0, !UPT ;  /* 0x0000000108ff7892 */ /* 0x001fd8000f80c0ff */
[----:B------:R-:W-:Y:S05]  /*2a70*/  @!P1 BRA `(.L_x_71) ;  /* 0x0000000400b09947 */ /* 0x000fea0003800000 */
        /* <DEDUP_REMOVED lines=66> */
[----:B------:R-:W-:-:S04]  /*2ea0*/  @!P2 LOP3.LUT R14, RZ, R18, RZ, 0x33, !PT ;  /* 0x00000012ff0ea212 */ /* 0x000fc800078e33ff */
[----:B------:R-:W-:Y:S02]  /*2eb0*/  IABS R18, R14 ;  /* 0x0000000e00127213 */ /* 0x000fe40000000000 */
[----:B------:R-:W-:-:S03]  /*2ec0*/  ISETP.GE.AND P3, PT, R14, RZ, PT ;  /* 0x000000ff0e00720c */ /* 0x000fc60003f66270 */
[----:B------:R-:W-:Y:S02]  /*2ed0*/  IMAD.MOV.U32 R12, RZ, RZ, R18 ;  /* 0x000000ffff0c7224 */ /* 0x000fe400078e0012 */
[----:B------:R-:W-:Y:S02]  /*2ee0*/  IMAD.MOV.U32 R18, RZ, RZ, R20 ;  /* 0x000000ffff127224 */ /* 0x000fe400078e0014 */
        /* <DEDUP_REMOVED lines=22> */
[----:B0-----:R-:W-:Y:S02]  /*3050*/  HFMA2 R18, -RZ, RZ, 0, 0 ;  /* 0x00000000ff127431 */ /* 0x001fe400000001ff */
[----:B-1----:R-:W-:-:S04]  /*3060*/  IMAD.MOV R20, RZ, RZ, -R19 ;  /* 0x000000ffff147224 */ /* 0x002fc800078e0a13 */
[----:B------:R-:W-:-:S04]  /*3070*/  IMAD R21, R20, R17, RZ ;  /* 0x0000001114157224 */ /* 0x000fc800078e02ff */
[----:B------:R-:W-:-:S06]  /*3080*/  IMAD.HI.U32 R19, R19, R21, R18 ;  /* 0x0000001513137227 */ /* 0x000fcc00078e0012 */
[----:B------:R-:W-:-:S04]  /*3090*/  IMAD.HI.U32 R19, R19, R12, RZ ;  /* 0x0000000c13137227 */ /* 0x000fc800078e00ff */
[----:B------:R-:W-:-:S05]  /*30a0*/  IMAD R12, R19, R2, R12 ;  /* 0x00000002130c7224 */ /* 0x000fca00078e020c */
[----:B------:R-:W-:-:S13]  /*30b0*/  ISETP.GT.U32.AND P2, PT, R17, R12, PT ;  /* 0x0000000c1100720c */ /* 0x000fda0003f44070 */
[----:B------:R-:W-:Y:S01]  /*30c0*/  @!P2 IMAD.IADD R12, R12, 0x1, -R17 ;  /* 0x000000010c0ca824 */ /* 0x000fe200078e0a11 */
[----:B------:R-:W-:Y:S02]  /*30d0*/  @!P2 IADD3 R19, PT, PT, R19, 0x1, RZ ;  /* 0x000000011313a810 */ /* 0x000fe40007ffe0ff */
[----:B------:R-:W-:Y:S02]  /*30e0*/  ISETP.NE.AND P2, PT, R3, RZ, PT ;  /* 0x000000ff0300720c */ /* 0x000fe40003f45270 */
[----:B------:R-:W-:-:S13]  /*30f0*/  ISETP.GE.U32.AND P1, PT, R12, R17, PT ;  /* 0x000000110c00720c */ /* 0x000fda0003f26070 */
[----:B------:R-:W-:-:S04]  /*3100*/  @P1 VIADD R19, R19, 0x1 ;  /* 0x0000000113131836 */ /* 0x000fc80000000000 */
[----:B------:R-:W-:-:S05]  /*3110*/  IMAD.MOV.U32 R13, RZ, RZ, R19 ;  /* 0x000000ffff0d7224 */ /* 0x000fca00078e0013 */
[----:B------:R-:W-:Y:S02]  /*3120*/  @!P3 IADD3 R13, PT, PT, -R13, RZ, RZ ;  /* 0x000000ff0d0db210 */ /* 0x000fe40007ffe1ff */
[----:B------:R-:W-:-:S07]  /*3130*/  @!P2 LOP3.LUT R13, RZ, R3, RZ, 0x33, !PT ;  /* 0x00000003ff0da212 */ /* 0x000fce00078e33ff */
.L_x_71:
[----:B------:R-:W-:Y:S05]  /*3140*/  BRA.U !UP0, `(.L_x_69) ;  /* 0x0000000108747547 */ /* 0x000fea000b800000 */
[----:B------:R-:W0:Y:S02]  /*3150*/  LDC.64 R4, c[0x0][0x388] ;  /* 0x0000e200ff047b82 */ /* 0x000e240000000a00 */
[----:B0-----:R-:W-:-:S06]  /*3160*/  IMAD.WIDE.U32 R4, R11, 0x4, R4 ;  /* 0x000000040b047825 */ /* 0x001fcc00078e0004 */
[----:B--2---:R-:W2:Y:S01]  /*3170*/  LDG.E R4, desc[UR10][R4.64] ;  /* 0x0000000a04047981 */ /* 0x004ea2000c1e1900 */
[----:B------:R-:W-:Y:S01]  /*3180*/  IABS R18, R13 ;  /* 0x0000000d00127213 */ /* 0x000fe20000000000 */
[----:B------:R-:W-:Y:S01]  /*3190*/  IMAD.IADD R11, R10, 0x1, R11 ;  /* 0x000000010a0b7824 */ /* 0x000fe200078e020b */
[----:B------:R-:W-:Y:S02]  /*31a0*/  ISETP.GE.AND P3, PT, R13, RZ, PT ;  /* 0x000000ff0d00720c */ /* 0x000fe40003f66270 */
[-C--:B--2---:R-:W-:Y:S02]  /*31b0*/  IABS R14, R4.reuse ;  /* 0x00000004000e7213 */ /* 0x084fe40000000000 */
[----:B------:R-:W-:Y:S02]  /*31c0*/  IABS R5, R4 ;  /* 0x0000000400057213 */ /* 0x000fe40000000000 */
[----:B------:R-:W0:Y:S03]  /*31d0*/  I2F.RP R12, R14 ;  /* 0x0000000e000c7306 */ /* 0x000e260000209400 */
[----:B------:R-:W-:-:S05]  /*31e0*/  IMAD.MOV R5, RZ, RZ, -R5 ;  /* 0x000000ffff057224 */ /* 0x000fca00078e0a05 */
        /* <DEDUP_REMOVED lines=8> */
[----:B------:R-:W-:Y:S02]  /*3270*/  IMAD R5, R3, R5, R18 ;  /* 0x0000000503057224 */ /* 0x000fe400078e0212 */
[----:B------:R-:W0:Y:S03]  /*3280*/  LDC.64 R2, c[0x0][0x380] ;  /* 0x0000e000ff027b82 */ /* 0x000e260000000a00 */
[----:B------:R-:W-:-:S13]  /*3290*/  ISETP.GT.U32.AND P1, PT, R14, R5, PT ;  /* 0x000000050e00720c */ /* 0x000fda0003f24070 */
[----:B------:R-:W-:Y:S02]  /*32a0*/  @!P1 IADD3 R5, PT, PT, R5, -R14, RZ ;  /* 0x8000000e05059210 */ /* 0x000fe40007ffe0ff */
[----:B------:R-:W-:Y:S02]  /*32b0*/  ISETP.NE.AND P1, PT, R4, RZ, PT ;  /* 0x000000ff0400720c */ /* 0x000fe40003f25270 */
[----:B------:R-:W-:Y:S01]  /*32c0*/  ISETP.GT.U32.AND P2, PT, R14, R5, PT ;  /* 0x000000050e00720c */ /* 0x000fe20003f44070 */
[----:B0-----:R-:W-:-:S12]  /*32d0*/  IMAD.WIDE R2, R11, 0x4, R2 ;  /* 0x000000040b027825 */ /* 0x001fd800078e0202 */
[----:B------:R-:W-:-:S05]  /*32e0*/  @!P2 IMAD.IADD R5, R5, 0x1, -R14 ;  /* 0x000000010505a824 */ /* 0x000fca00078e0a0e */
[----:B------:R-:W-:Y:S02]  /*32f0*/  @!P3 IADD3 R5, PT, PT, -R5, RZ, RZ ;  /* 0x000000ff0505b210 */ /* 0x000fe40007ffe1ff */
[----:B------:R-:W-:-:S05]  /*3300*/  @!P1 LOP3.LUT R5, RZ, R4, RZ, 0x33, !PT ;  /* 0x00000004ff059212 */ /* 0x000fca00078e33ff */
[----:B------:R0:W-:Y:S02]  /*3310*/  STG.E desc[UR10][R2.64], R5 ;  /* 0x0000000502007986 */ /* 0x0001e4000c10190a */
.L_x_69:
[----:B------:R-:W1:Y:S01]  /*3320*/  LDCU UR8, c[0x0][0x394] ;  /* 0x00007280ff0877ac */ /* 0x000e620008000800 */
[----:B------:R-:W-:-:S05]  /*3330*/  IMAD.IADD R6, R9, 0x1, R6 ;  /* 0x0000000109067824 */ /* 0x000fca00078e0206 */
[----:B-1----:R-:W-:-:S13]  /*3340*/  ISETP.GE.AND P1, PT, R6, UR8, PT ;  /* 0x0000000806007c0c */ /* 0x002fda000bf26270 */
[----:B------:R-:W-:Y:S05]  /*3350*/  @!P1 BRA `(.L_x_72) ;  /* 0xffffffcc008c9947 */ /* 0x000fea000383ffff */
[----:B--2---:R-:W-:Y:S05]  /*3360*/  EXIT ;  /* 0x000000000000794d */ /* 0x004fea0003800000 */
.L_x_73:
        /* <DEDUP_REMOVED lines=9> */
.L_x_86:


//--------------------- .text._Z9setuprandP17curandStateXORWOWi --------------------------
	.section	.text._Z9setuprandP17curandStateXORWOWi,"ax",@progbits
	.align	128
        .global         _Z9setuprandP17curandStateXORWOWi
        .type           _Z9setuprandP17curandStateXORWOWi,@function
        .size           _Z9setuprandP17curandStateXORWOWi,(.L_x_87 - _Z9setuprandP17curandStateXORWOWi)
        .other          _Z9setuprandP17curandStateXORWOWi,@"STO_CUDA_ENTRY STV_DEFAULT"
_Z9setuprandP17curandStateXORWOWi:
.text._Z9setuprandP17curandStateXORWOWi:
        /* <DEDUP_REMOVED lines=8> */
[----:B------:R-:W0:Y:S01]  /*0080*/  LDCU UR4, c[0x0][0x370] ;  /* 0x00006e00ff0477ac */ /* 0x000e220008000800 */
[----:B------:R-:W1:Y:S01]  /*0090*/  LDCU.64 UR6, c[0x0][0x358] ;  /* 0x00006b00ff0677ac */ /* 0x000e620008000a00 */
[----:B0-----:R-:W-:-:S07]  /*00a0*/  IMAD R11, R11, UR4, RZ ;  /* 0x000000040b0b7c24 */ /* 0x001fce000f8e02ff */
.L_x_82:
[----:B------:R-:W0:Y:S01]  /*00b0*/  LDC.64 R2, c[0x0][0x380] ;  /* 0x0000e000ff027b82 */ /* 0x000e220000000a00 */
[----:B------:R-:W-:Y:S01]  /*00c0*/  IMAD.MOV.U32 R4, RZ, RZ, 0x3198c20f ;  /* 0x3198c20fff047424 */ /* 0x000fe200078e00ff */
[----:B------:R-:W-:Y:S01]  /*00d0*/  ISETP.NE.AND P0, PT, R0, RZ, PT ;  /* 0x000000ff0000720c */ /* 0x000fe20003f05270 */
[----:B------:R-:W-:Y:S01]  /*00e0*/  IMAD.MOV.U32 R5, RZ, RZ, 0x5efdb30c ;  /* 0x5efdb30cff057424 */ /* 0x000fe200078e00ff */
[----:B------:R-:W-:Y:S01]  /*00f0*/  BSSY.RECONVERGENT B0, `(.L_x_74) ;  /* 0x00000df000007945 */ /* 0x000fe20003800200 */
[----:B------:R-:W-:Y:S02]  /*0100*/  IMAD.MOV.U32 R6, RZ, RZ, 0x423bb012 ;  /* 0x423bb012ff067424 */ /* 0x000fe400078e00ff */
[----:B------:R-:W-:Y:S02]  /*0110*/  IMAD.MOV.U32 R7, RZ, RZ, -0x75bd8fc ;  /* 0xf8a42704ff077424 */ /* 0x000fe400078e00ff */
[----:B------:R-:W-:Y:S02]  /*0120*/  IMAD.MOV.U32 R8, RZ, RZ, -0x23270784 ;  /* 0xdcd8f87cff087424 */ /* 0x000fe400078e00ff */
[----:B------:R-:W-:-:S02]  /*0130*/  IMAD.MOV.U32 R9, RZ, RZ, 0x57fa2510 ;  /* 0x57fa2510ff097424 */ /* 0x000fc400078e00ff */
[----:B0-----:R-:W-:-:S05]  /*0140*/  IMAD.WIDE R2, R0, 0x30, R2 ;  /* 0x0000003000027825 */ /* 0x001fca00078e0202 */
[----:B-1----:R0:W-:Y:S04]  /*0150*/  STG.E.64 desc[UR6][R2.64], R4 ;  /* 0x0000000402007986 */ /* 0x0021e8000c101b06 */
[----:B------:R0:W-:Y:S04]  /*0160*/  STG.E.64 desc[UR6][R2.64+0x8], R6 ;  /* 0x0000080602007986 */ /* 0x0001e8000c101b06 */
[----:B------:R0:W-:Y:S01]  /*0170*/  STG.E.64 desc[UR6][R2.64+0x10], R8 ;  /* 0x0000100802007986 */ /* 0x0001e2000c101b06 */
[----:B------:R-:W-:Y:S05]  /*0180*/  @!P0 BRA `(.L_x_75) ;  /* 0x0000000c00548947 */ /* 0x000fea0003800000 */
[--C-:B------:R-:W-:Y:S01]  /*0190*/  SHF.R.S32.HI R10, RZ, 0x1f, R0.reuse ;  /* 0x0000001fff0a7819 */ /* 0x100fe20000011400 */
[----:B------:R-:W-:Y:S02]  /*01a0*/  IMAD.MOV.U32 R12, RZ, RZ, RZ ;  /* 0x000000ffff0c7224 */ /* 0x000fe400078e00ff */
[----:B------:R-:W-:-:S07]  /*01b0*/  IMAD.MOV.U32 R13, RZ, RZ, R0 ;  /* 0x000000ffff0d7224 */ /* 0x000fce00078e0000 */
.L_x_81:
[----:B0-----:R-:W-:Y:S01]  /*01c0*/  LOP3.LUT R2, R13, 0x3, RZ, 0xc0, !PT ;  /* 0x000000030d027812 */ /* 0x001fe200078ec0ff */
[----:B------:R-:W-:Y:S03]  /*01d0*/  BSSY.RECONVERGENT B1, `(.L_x_76) ;  /* 0x00000ca000017945 */ /* 0x000fe60003800200 */
[----:B------:R-:W-:-:S04]  /*01e0*/  ISETP.NE.U32.AND P0, PT, R2, RZ, PT ;  /* 0x000000ff0200720c */ /* 0x000fc80003f05070 */
[----:B------:R-:W-:-:S13]  /*01f0*/  ISETP.NE.AND.EX P0, PT, RZ, RZ, PT, P0 ;  /* 0x000000ffff00720c */ /* 0x000fda0003f05300 */
[----:B------:R-:W-:Y:S05]  /*0200*/  @!P0 BRA `(.L_x_77) ;  /* 0x0000000c00188947 */ /* 0x000fea0003800000 */
[----:B------:R-:W0:Y:S01]  /*0210*/  LDC.64 R4, c[0x4][RZ] ;  /* 0x01000000ff047b82 */ /* 0x000e220000000a00 */
[----:B------:R-:W-:Y:S02]  /*0220*/  IMAD.MOV.U32 R14, RZ, RZ, RZ ;  /* 0x000000ffff0e7224 */ /* 0x000fe400078e00ff */
[----:B0-----:R-:W-:-:S07]  /*0230*/  IMAD.WIDE.U32 R4, R12, 0xc80, R4 ;  /* 0x00000c800c047825 */ /* 0x001fce00078e0004 */
.L_x_80:
[----:B0-----:R-:W-:Y:S01]  /*0240*/  IMAD.MOV.U32 R15, RZ, RZ, RZ ;  /* 0x000000ffff0f7224 */ /* 0x001fe200078e00ff */
[----:B------:R-:W-:Y:S01]  /*0250*/  CS2R R6, SRZ ;  /* 0x0000000000067805 */ /* 0x000fe2000001ff00 */
[----:B------:R-:W-:Y:S01]  /*0260*/  IMAD.MOV.U32 R16, RZ, RZ, RZ ;  /* 0x000000ffff107224 */ /* 0x000fe200078e00ff */
[----:B------:R-:W-:-:S07]  /*0270*/  CS2R R2, SRZ ;  /* 0x0000000000027805 */ /* 0x000fce000001ff00 */
.L_x_79:
[----:B------:R-:W0:Y:S02]  /*0280*/  LDC.64 R8, c[0x0][0x380] ;  /* 0x0000e000ff087b82 */ /* 0x000e240000000a00 */
[----:B0-----:R-:W-:-:S04]  /*0290*/  IMAD.WIDE R8, R0, 0x30, R8 ;  /* 0x0000003000087825 */ /* 0x001fc800078e0208 */
[----:B------:R-:W-:-:S05]  /*02a0*/  IMAD.WIDE.U32 R8, R16, 0x4, R8 ;  /* 0x0000000410087825 */ /* 0x000fca00078e0008 */
[----:B------:R0:W5:Y:S01]  /*02b0*/  LDG.E R17, desc[UR6][R8.64+0x4] ;  /* 0x0000040608117981 */ /* 0x000162000c1e1900 */
[----:B------:R-:W-:-:S07]  /*02c0*/  IMAD.MOV.U32 R18, RZ, RZ, RZ ;  /* 0x000000ffff127224 */ /* 0x000fce00078e00ff */
.L_x_78:
[----:B-----5:R-:W-:Y:S01]  /*02d0*/  SHF.R.U32.HI R23, RZ, R18, R17 ;  /* 0x00000012ff177219 */ /* 0x020fe20000011611 */
[----:B0-----:R-:W-:-:S03]  /*02e0*/  IMAD.SHL.U32 R9, R16, 0x20, RZ ;  /* 0x0000002010097824 */ /* 0x001fc600078e00ff */
[----:B------:R-:W-:Y:S01]  /*02f0*/  LOP3.LUT R19, R23, 0x1, RZ, 0xc0, !PT ;  /* 0x0000000117137812 */ /* 0x000fe200078ec0ff */
[----:B------:R-:W-:-:S03]  /*0300*/  IMAD.IADD R8, R9, 0x1, R18 ;  /* 0x0000000109087824 */ /* 0x000fc600078e0212 */
[----:B------:R-:W-:Y:S01]  /*0310*/  ISETP.NE.U32.AND P0, PT, R19, 0x1, PT ;  /* 0x000000011300780c */ /* 0x000fe20003f05070 */
[----:B------:R-:W-:-:S03]  /*0320*/  IMAD R9, R8, 0x5, RZ ;  /* 0x0000000508097824 */ /* 0x000fc600078e02ff */
[----:B------:R-:W-:Y:S01]  /*0330*/  R2P PR, R23, 0x7e ;  /* 0x0000007e17007804 */ /* 0x000fe20000000000 */
[----:B------:R-:W-:-:S08]  /*0340*/  IMAD.WIDE.U32 R8, R9, 0x4, R4 ;  /* 0x0000000409087825 */ /* 0x000fd000078e0004 */
[----:B------:R-:W2:Y:S04]  /*0350*/  @!P0 LDG.E R20, desc[UR6][R8.64] ;  /* 0x0000000608148981 */ /* 0x000ea8000c1e1900 */
[----:B------:R-:W3:Y:S04]  /*0360*/  @!P0 LDG.E R22, desc[UR6][R8.64+0x10] ;  /* 0x0000100608168981 */ /* 0x000ee8000c1e1900 */
[----:B------:R-:W4:Y:S04]  /*0370*/  @P1 LDG.E R24, desc[UR6][R8.64+0x14] ;  /* 0x0000140608181981 */ /* 0x000f28000c1e1900 */
[----:B------:R-:W4:Y:S04]  /*0380*/  @P2 LDG.E R26, desc[UR6][R8.64+0x28] ;  /* 0x00002806081a2981 */ /* 0x000f28000c1e1900 */
[----:B------:R-:W4:Y:S04]  /*0390*/  @!P0 LDG.E R19, desc[UR6][R8.64+0x4] ;  /* 0x0000040608138981 */ /* 0x000f28000c1e1900 */
[----:B------:R-:W4:Y:S04]  /*03a0*/  @!P0 LDG.E R21, desc[UR6][R8.64+0xc] ;  /* 0x00000c0608158981 */ /* 0x000f28000c1e1900 */
[----:B------:R-:W4:Y:S04]  /*03b0*/  @P1 LDG.E R25, desc[UR6][R8.64+0x18] ;  /* 0x0000180608191981 */ /* 0x000f28000c1e1900 */
[----:B------:R-:W4:Y:S04]  /*03c0*/  @P3 LDG.E R28, desc[UR6][R8.64+0x3c] ;  /* 0x00003c06081c3981 */ /* 0x000f28000c1e1900 */
[----:B------:R-:W4:Y:S01]  /*03d0*/  @P6 LDG.E R27, desc[UR6][R8.64+0x7c] ;  /* 0x00007c06081b6981 */ /* 0x000f22000c1e1900 */
[----:B--2---:R-:W-:-:S03]  /*03e0*/  @!P0 LOP3.LUT R15, R15, R20, RZ, 0x3c, !PT ;  /* 0x000000140f0f8212 */ /* 0x004fc600078e3cff */
[----:B------:R-:W2:Y:S01]  /*03f0*/  @!P0 LDG.E R20, desc[UR6][R8.64+0x8] ;  /* 0x0000080608148981 */ /* 0x000ea2000c1e1900 */
[----:B---3--:R-:W-:-:S03]  /*0400*/  @!P0 LOP3.LUT R7, R7, R22, RZ, 0x3c, !PT ;  /* 0x0000001607078212 */ /* 0x008fc600078e3cff */
[----:B------:R-:W3:Y:S01]  /*0410*/  @P1 LDG.E R22, desc[UR6][R8.64+0x24] ;  /* 0x0000240608161981 */ /* 0x000ee2000c1e1900 */
[----:B----4-:R-:W-:-:S03]  /*0420*/  @P1 LOP3.LUT R15, R15, R24, RZ, 0x3c, !PT ;  /* 0x000000180f0f1212 */ /* 0x010fc600078e3cff */
[----:B------:R-:W4:Y:S01]  /*0430*/  @P2 LDG.E R24, desc[UR6][R8.64+0x38] ;  /* 0x0000380608182981 */ /* 0x000f22000c1e1900 */
[----:B------:R-:W-:-:S03]  /*0440*/  @P2 LOP3.LUT R15, R15, R26, RZ, 0x3c, !PT ;  /* 0x0000001a0f0f2212 */ /* 0x000fc600078e3cff */
[----:B------:R-:W4:Y:S01]  /*0450*/  @P4 LDG.E R26, desc[UR6][R8.64+0x50] ;  /* 0x00005006081a4981 */ /* 0x000f22000c1e1900 */
[----:B------:R-:W-:-:S03]  /*0460*/  @!P0 LOP3.LUT R2, R2, R19, RZ, 0x3c, !PT ;  /* 0x0000001302028212 */ /* 0x000fc600078e3cff */
[----:B------:R-:W4:Y:S01]  /*0470*/  @P1 LDG.E R19, desc[UR6][R8.64+0x20] ;  /* 0x0000200608131981 */ /* 0x000f22000c1e1900 */
[----:B------:R-:W-:-:S03]  /*0480*/  @!P0 LOP3.LUT R6, R6, R21, RZ, 0x3c, !PT ;  /* 0x0000001506068212 */ /* 0x000fc600078e3cff */
[----:B------:R-:W4:Y:S01]  /*0490*/  @P2 LDG.E R21, desc[UR6][R8.64+0x2c] ;  /* 0x00002c0608152981 */ /* 0x000f22000c1e1900 */
[----:B------:R-:W-:-:S03]  /*04a0*/  @P1 LOP3.LUT R2, R2, R25, RZ, 0x3c, !PT ;  /* 0x0000001902021212 */ /* 0x000fc600078e3cff */
[----:B------:R-:W4:Y:S01]  /*04b0*/  @P2 LDG.E R25, desc[UR6][R8.64+0x34] ;  /* 0x0000340608192981 */ /* 0x000f22000c1e1900 */
[----:B--2---:R-:W-:-:S03]  /*04c0*/  @!P0 LOP3.LUT R3, R3, R20, RZ, 0x3c, !PT ;  /* 0x0000001403038212 */ /* 0x004fc600078e3cff */
[----:B------:R-:W2:Y:S01]  /*04d0*/  @P1 LDG.E R20, desc[UR6][R8.64+0x1c] ;  /* 0x00001c0608141981 */ /* 0x000ea2000c1e1900 */
[----:B---3--:R-:W-:-:S03]  /*04e0*/  @P1 LOP3.LUT R7, R7, R22, RZ, 0x3c, !PT ;  /* 0x0000001607071212 */ /* 0x008fc600078e3cff */
[----:B------:R-:W3:Y:S01]  /*04f0*/  @P2 LDG.E R22, desc[UR6][R8.64+0x30] ;  /* 0x0000300608162981 */ /* 0x000ee2000c1e1900 */
[----:B----4-:R-:W-:-:S03]  /*0500*/  @P2 LOP3.LUT R7, R7, R24, RZ, 0x3c, !PT ;  /* 0x0000001807072212 */ /* 0x010fc600078e3cff */
[----:B------:R-:W4:Y:S01]  /*0510*/  @P3 LDG.E R24, desc[UR6][R8.64+0x4c] ;  /* 0x00004c0608183981 */ /* 0x000f22000c1e1900 */
[----:B------:R-:W-:-:S04]  /*0520*/  @P3 LOP3.LUT R15, R15, R28, RZ, 0x3c, !PT ;  /* 0x0000001c0f0f3212 */ /* 0x000fc800078e3cff */
[----:B------:R-:W-:Y:S02]  /*0530*/  @P4 LOP3.LUT R15, R15, R26, RZ, 0x3c, !PT ;  /* 0x0000001a0f0f4212 */ /* 0x000fe400078e3cff */
[----:B------:R-:W-:Y:S01]  /*0540*/  @P1 LOP3.LUT R6, R6, R19, RZ, 0x3c, !PT ;  /* 0x0000001306061212 */ /* 0x000fe200078e3cff */
[----:B------:R-:W4:Y:S04]  /*0550*/  @P5 LDG.E R26, desc[UR6][R8.64+0x64] ;  /* 0x00006406081a5981 */ /* 0x000f28000c1e1900 */
[----:B------:R-:W4:Y:S01]  /*0560*/  @P3 LDG.E R19, desc[UR6][R8.64+0x40] ;  /* 0x0000400608133981 */ /* 0x000f22000c1e1900 */
[----:B------:R-:W-:Y:S02]  /*0570*/  @P2 LOP3.LUT R2, R2, R21, RZ, 0x3c, !PT ;  /* 0x0000001502022212 */ /* 0x000fe400078e3cff */
[----:B------:R-:W-:Y:S01]  /*0580*/  @P2 LOP3.LUT R6, R6, R25, RZ, 0x3c, !PT ;  /* 0x0000001906062212 */ /* 0x000fe200078e3cff */
[----:B------:R-:W4:Y:S04]  /*0590*/  @P3 LDG.E R21, desc[UR6][R8.64+0x48] ;  /* 0x0000480608153981 */ /* 0x000f28000c1e1900 */
[----:B------:R-:W4:Y:S01]  /*05a0*/  @P4 LDG.E R25, desc[UR6][R8.64+0x54] ;  /* 0x0000540608194981 */ /* 0x000f22000c1e1900 */
[----:B--2---:R-:W-:-:S03]  /*05b0*/  @P1 LOP3.LUT R3, R3, R20, RZ, 0x3c, !PT ;  /* 0x0000001403031212 */ /* 0x004fc600078e3cff */
[----:B------:R-:W2:Y:S01]  /*05c0*/  @P3 LDG.E R20, desc[UR6][R8.64+0x44] ;  /* 0x0000440608143981 */ /* 0x000ea2000c1e1900 */
[----:B---3--:R-:W-:-:S03]  /*05d0*/  @P2 LOP3.LUT R3, R3, R22, RZ, 0x3c, !PT ;  /* 0x0000001603032212 */ /* 0x008fc600078e3cff */
[----:B------:R-:W3:Y:S01]  /*05e0*/  @P4 LDG.E R22, desc[UR6][R8.64+0x58] ;  /* 0x0000580608164981 */ /* 0x000ee2000c1e1900 */
[----:B----4-:R-:W-:-:S03]  /*05f0*/  @P3 LOP3.LUT R7, R7, R24, RZ, 0x3c, !PT ;  /* 0x0000001807073212 */ /* 0x010fc600078e3cff */
[----:B------:R-:W4:Y:S01]  /*0600*/  @P4 LDG.E R24, desc[UR6][R8.64+0x60] ;  /* 0x0000600608184981 */ /* 0x000f22000c1e1900 */
[----:B------:R-:W-:Y:S02]  /*0610*/  LOP3.LUT P0, RZ, R23, 0x80, RZ, 0xc0, !PT ;  /* 0x0000008017ff7812 */ /* 0x000fe4000780c0ff */
[----:B------:R-:W-:Y:S02]  /*0620*/  @P5 LOP3.LUT R15, R15, R26, RZ, 0x3c, !PT ;  /* 0x0000001a0f0f5212 */ /* 0x000fe400078e3cff */
[----:B------:R-:W4:Y:S01]  /*0630*/  @P6 LDG.E R26, desc[UR6][R8.64+0x78] ;  /* 0x00007806081a6981 */ /* 0x000f22000c1e1900 */
[----:B------:R-:W-:-:S03]  /*0640*/  @P3 LOP3.LUT R2, R2, R19, RZ, 0x3c, !PT ;  /* 0x0000001302023212 */ /* 0x000fc600078e3cff */
[----:B------:R-:W4:Y:S01]  /*0650*/  @P4 LDG.E R19, desc[UR6][R8.64+0x5c] ;  /* 0x00005c0608134981 */ /* 0x000f22000c1e1900 */
[----:B------:R-:W-:-:S03]  /*0660*/  @P3 LOP3.LUT R6, R6, R21, RZ, 0x3c, !PT ;  /* 0x0000001506063212 */ /* 0x000fc600078e3cff */
[----:B------:R-:W4:Y:S01]  /*0670*/  @P5 LDG.E R21, desc[UR6][R8.64+0x68] ;  /* 0x0000680608155981 */ /* 0x000f22000c1e1900 */
[----:B------:R-:W-:-:S03]  /*0680*/  @P4 LOP3.LUT R2, R2, R25, RZ, 0x3c, !PT ;  /* 0x0000001902024212 */ /* 0x000fc600078e3cff */
[----:B------:R-:W4:Y:S01]  /*0690*/  @P5 LDG.E R25, desc[UR6][R8.64+0x70] ;  /* 0x0000700608195981 */ /* 0x000f22000c1e1900 */
[----:B--2---:R-:W-:-:S03]  /*06a0*/  @P3 LOP3.LUT R3, R3, R20, RZ, 0x3c, !PT ;  /* 0x0000001403033212 */ /* 0x004fc600078e3cff */
[----:B------:R-:W2:Y:S01]  /*06b0*/  @P5 LDG.E R20, desc[UR6][R8.64+0x6c] ;  /* 0x00006c0608145981 */ /* 0x000ea2000c1e1900 */
[----:B---3--:R-:W-:-:S03]  /*06c0*/  @P4 LOP3.LUT R3, R3, R22, RZ, 0x3c, !PT ;  /* 0x0000001603034212 */ /* 0x008fc600078e3cff */
[----:B------:R-:W3:Y:S01]  /*06d0*/  @P5 LDG.E R22, desc[UR6][R8.64+0x74] ;  /* 0x0000740608165981 */ /* 0x000ee2000c1e1900 */
[----:B----4-:R-:W-:-:S03]  /*06e0*/  @P4 LOP3.LUT R7, R7, R24, RZ, 0x3c, !PT ;  /* 0x0000001807074212 */ /* 0x010fc600078e3cff */
[----:B------:R-:W4:Y:S01]  /*06f0*/  @P0 LDG.E R24, desc[UR6][R8.64+0x8c] ;  /* 0x00008c0608180981 */ /* 0x000f22000c1e1900 */
[----:B------:R-:W-:-:S03]  /*0700*/  @P6 LOP3.LUT R15, R15, R26, RZ, 0x3c, !PT ;  /* 0x0000001a0f0f6212 */ /* 0x000fc600078e3cff */
        /* <DEDUP_REMOVED lines=13> */
[----:B------:R-:W-:Y:S02]  /*07e0*/  @P6 LOP3.LUT R2, R2, R27, RZ, 0x3c, !PT ;  /* 0x0000001b02026212 */ /* 0x000fe400078e3cff */
[----:B------:R-:W-:Y:S02]  /*07f0*/  @P6 LOP3.LUT R6, R6, R19, RZ, 0x3c, !PT ;  /* 0x0000001306066212 */ /* 0x000fe400078e3cff */
[----:B------:R-:W-:Y:S02]  /*0800*/  @P0 LOP3.LUT R2, R2, R21, RZ, 0x3c, !PT ;  /* 0x0000001502020212 */ /* 0x000fe400078e3cff */
[----:B------:R-:W-:Y:S02]  /*0810*/  @P0 LOP3.LUT R6, R6, R25, RZ, 0x3c, !PT ;  /* 0x0000001906060212 */ /* 0x000fe400078e3cff */
[----:B--2---:R-:W-:Y:S02]  /*0820*/  @P6 LOP3.LUT R3, R3, R20, RZ, 0x3c, !PT ;  /* 0x0000001403036212 */ /* 0x004fe400078e3cff */
[----:B---3--:R-:W-:-:S02]  /*0830*/  @P6 LOP3.LUT R7, R7, R22, RZ, 0x3c, !PT ;  /* 0x0000001607076212 */ /* 0x008fc400078e3cff */
[----:B----4-:R-:W-:Y:S02]  /*0840*/  @P0 LOP3.LUT R3, R3, R24, RZ, 0x3c, !PT ;  /* 0x0000001803030212 */ /* 0x010fe400078e3cff */
[----:B------:R-:W-:Y:S02]  /*0850*/  @P0 LOP3.LUT R7, R7, R26, RZ, 0x3c, !PT ;  /* 0x0000001a07070212 */ /* 0x000fe400078e3cff */
[----:B------:R-:W-:-:S13]  /*0860*/  R2P PR, R23.B1, 0x7f ;  /* 0x0000007f17007804 */ /* 0x000fda0000001000 */
[----:B------:R-:W2:Y:S04]  /*0870*/  @P0 LDG.E R20, desc[UR6][R8.64+0xa0] ;  /* 0x0000a00608140981 */ /* 0x000ea8000c1e1900 */
[----:B------:R-:W3:Y:S04]  /*0880*/  @P1 LDG.E R24, desc[UR6][R8.64+0xb4] ;  /* 0x0000b40608181981 */ /* 0x000ee8000c1e1900 */
[----:B------:R-:W4:Y:S04]  /*0890*/  @P2 LDG.E R26, desc[UR6][R8.64+0xc8] ;  /* 0x0000c806081a2981 */ /* 0x000f28000c1e1900 */
[----:B------:R-:W4:Y:S04]  /*08a0*/  @P3 LDG.E R28, desc[UR6][R8.64+0xdc] ;  /* 0x0000dc06081c3981 */ /* 0x000f28000c1e1900 */
[----:B------:R-:W4:Y:S04]  /*08b0*/  @P0 LDG.E R21, desc[UR6][R8.64+0xa4] ;  /* 0x0000a40608150981 */ /* 0x000f28000c1e1900 */
[----:B------:R-:W4:Y:S04]  /*08c0*/  @P0 LDG.E R22, desc[UR6][R8.64+0xa8] ;  /* 0x0000a80608160981 */ /* 0x000f28000c1e1900 */
        /* <DEDUP_REMOVED lines=22> */
[----:B------:R-:W-:Y:S02]  /*0a30*/  LOP3.LUT P0, RZ, R23, 0x8000, RZ, 0xc0, !PT ;  /* 0x0000800017ff7812 */ /* 0x000fe4000780c0ff */
[----:B----4-:R-:W-:Y:S01]  /*0a40*/  @P5 LOP3.LUT R15, R15, R26, RZ, 0x3c, !PT ;  /* 0x0000001a0f0f5212 */ /* 0x010fe200078e3cff */
[----:B------:R-:W4:Y:S04]  /*0a50*/  @P3 LDG.E R23, desc[UR6][R8.64+0xe0] ;  /* 0x0000e00608173981 */ /* 0x000f28000c1e1900 */
[----:B------:R-:W2:Y:S01]  /*0a60*/  @P3 LDG.E R26, desc[UR6][R8.64+0xe4] ;  /* 0x0000e406081a3981 */ /* 0x000ea2000c1e1900 */
[----:B------:R-:W-:-:S03]  /*0a70*/  @P1 LOP3.LUT R2, R2, R21, RZ, 0x3c, !PT ;  /* 0x0000001502021212 */ /* 0x000fc600078e3cff */
        /* <DEDUP_REMOVED lines=9> */
[----:B---3--:R-:W-:-:S03]  /*0b10*/  @P2 LOP3.LUT R7, R7, R24, RZ, 0x3c, !PT ;  /* 0x0000001807072212 */ /* 0x008fc600078e3cff */
[----:B------:R-:W3:Y:S01]  /*0b20*/  @P4 LDG.E R24, desc[UR6][R8.64+0x100] ;  /* 0x0001000608184981 */ /* 0x000ee2000c1e1900 */
[----:B----4-:R-:W-:-:S03]  /*0b30*/  @P3 LOP3.LUT R2, R2, R23, RZ, 0x3c, !PT ;  /* 0x0000001702023212 */ /* 0x010fc600078e3cff */
[----:B------:R-:W4:Y:S01]  /*0b40*/  @P5 LDG.E R23, desc[UR6][R8.64+0x108] ;  /* 0x0001080608175981 */ /* 0x000f22000c1e1900 */
[----:B--2---:R-:W-:-:S03]  /*0b50*/  @P2 LOP3.LUT R6, R6, R21, RZ, 0x3c, !PT ;  /* 0x0000001506062212 */ /* 0x004fc600078e3cff */
[----:B------:R-:W2:Y:S01]  /*0b60*/  @P4 LDG.E R21, desc[UR6][R8.64+0xfc] ;  /* 0x0000fc0608154981 */ /* 0x000ea2000c1e1900 */
[----:B------:R-:W-:-:S03]  /*0b70*/  @P2 LOP3.LUT R3, R3, R22, RZ, 0x3c, !PT ;  /* 0x0000001603032212 */ /* 0x000fc600078e3cff */
[----:B------:R-:W2:Y:S01]  /*0b80*/  @P4 LDG.E R22, desc[UR6][R8.64+0xf8] ;  /* 0x0000f80608164981 */ /* 0x000ea2000c1e1900 */
[----:B------:R-:W-:Y:S02]  /*0b90*/  @P3 LOP3.LUT R3, R3, R26, RZ, 0x3c, !PT ;  /* 0x0000001a03033212 */ /* 0x000fe400078e3cff */
[----:B------:R-:W-:Y:S01]  /*0ba0*/  @P3 LOP3.LUT R6, R6, R25, RZ, 0x3c, !PT ;  /* 0x0000001906063212 */ /* 0x000fe200078e3cff */
[----:B------:R-:W2:Y:S04]  /*0bb0*/  @P5 LDG.E R26, desc[UR6][R8.64+0x10c] ;  /* 0x00010c06081a5981 */ /* 0x000ea8000c1e1900 */
        /* <DEDUP_REMOVED lines=15> */
[----:B------:R-:W-:-:S03]  /*0cb0*/  @P5 LOP3.LUT R3, R3, R26, RZ, 0x3c, !PT ;  /* 0x0000001a03035212 */ /* 0x000fc600078e3cff */
[----:B------:R-:W2:Y:S01]  /*0cc0*/  @P0 LDG.E R26, desc[UR6][R8.64+0x134] ;  /* 0x00013406081a0981 */ /* 0x000ea2000c1e1900 */
[----:B------:R-:W-:-:S03]  /*0cd0*/  @P5 LOP3.LUT R6, R6, R25, RZ, 0x3c, !PT ;  /* 0x0000001906065212 */ /* 0x000fc600078e3cff */
[----:B------:R-:W2:Y:S01]  /*0ce0*/  @P0 LDG.E R25, desc[UR6][R8.64+0x138] ;  /* 0x0001380608190981 */ /* 0x000ea2000c1e1900 */
[----:B------:R-:W-:-:S05]  /*0cf0*/  VIADD R18, R18, 0x10 ;  /* 0x0000001012127836 */ /* 0x000fca0000000000 */
[----:B------:R-:W-:Y:S02]  /*0d00*/  ISETP.NE.AND P1, PT, R18, 0x20, PT ;  /* 0x000000201200780c */ /* 0x000fe40003f25270 */
[----:B------:R-:W-:Y:S02]  /*0d10*/  @P5 LOP3.LUT R7, R7, R20, RZ, 0x3c, !PT ;  /* 0x0000001407075212 */ /* 0x000fe400078e3cff */
[----:B------:R-:W-:Y:S02]  /*0d20*/  @P6 LOP3.LUT R2, R2, R19, RZ, 0x3c, !PT ;  /* 0x0000001302026212 */ /* 0x000fe400078e3cff */
[----:B---3--:R-:W-:Y:S02]  /*0d30*/  @P6 LOP3.LUT R7, R7, R24, RZ, 0x3c, !PT ;  /* 0x0000001807076212 */ /* 0x008fe400078e3cff */
[----:B----4-:R-:W-:Y:S02]  /*0d40*/  @P0 LOP3.LUT R2, R2, R23, RZ, 0x3c, !PT ;  /* 0x0000001702020212 */ /* 0x010fe400078e3cff */
[----:B------:R-:W-:-:S02]  /*0d50*/  @P0 LOP3.LUT R7, R7, R28, RZ, 0x3c, !PT ;  /* 0x0000001c07070212 */ /* 0x000fc400078e3cff */
[----:B--2---:R-:W-:Y:S02]  /*0d60*/  @P6 LOP3.LUT R6, R6, R21, RZ, 0x3c, !PT ;  /* 0x0000001506066212 */ /* 0x004fe400078e3cff */
[----:B------:R-:W-:-:S04]  /*0d70*/  @P6 LOP3.LUT R3, R3, R22, RZ, 0x3c, !PT ;  /* 0x0000001603036212 */ /* 0x000fc800078e3cff */
[----:B------:R-:W-:Y:S02]  /*0d80*/  @P0 LOP3.LUT R3, R3, R26, RZ, 0x3c, !PT ;  /* 0x0000001a03030212 */ /* 0x000fe400078e3cff */
[----:B------:R-:W-:Y:S01]  /*0d90*/  @P0 LOP3.LUT R6, R6, R25, RZ, 0x3c, !PT ;  /* 0x0000001906060212 */ /* 0x000fe200078e3cff */
[----:B------:R-:W-:Y:S06]  /*0da0*/  @P1 BRA `(.L_x_78) ;  /* 0xfffffff400481947 */ /* 0x000fec000383ffff */
[----:B------:R-:W-:-:S05]  /*0db0*/  VIADD R16, R16, 0x1 ;  /* 0x0000000110107836 */ /* 0x000fca0000000000 */
[----:B------:R-:W-:-:S13]  /*0dc0*/  ISETP.NE.AND P0, PT, R16, 0x5, PT ;  /* 0x000000051000780c */ /* 0x000fda0003f05270 */
[----:B------:R-:W-:Y:S05]  /*0dd0*/  @P0 BRA `(.L_x_79) ;  /* 0xfffffff400280947 */ /* 0x000fea000383ffff */
[----:B------:R-:W0:Y:S01]  /*0de0*/  LDC.64 R8, c[0x0][0x380] ;  /* 0x0000e000ff087b82 */ /* 0x000e220000000a00 */
[----:B------:R-:W-:Y:S01]  /*0df0*/  VIADD R14, R14, 0x1 ;  /* 0x000000010e0e7836 */ /* 0x000fe20000000000 */
[----:B------:R-:W-:-:S04]  /*0e00*/  LOP3.LUT R17, R13, 0x3, RZ, 0xc0, !PT ;  /* 0x000000030d117812 */ /* 0x000fc800078ec0ff */
[----:B------:R-:W-:Y:S01]  /*0e10*/  ISETP.GE.U32.AND P0, PT, R14, R17, PT ;  /* 0x000000110e00720c */ /* 0x000fe20003f06070 */
[----:B0-----:R-:W-:-:S05]  /*0e20*/  IMAD.WIDE R8, R0, 0x30, R8 ;  /* 0x0000003000087825 */ /* 0x001fca00078e0208 */
[----:B------:R0:W-:Y:S04]  /*0e30*/  STG.E.64 desc[UR6][R8.64+0x8], R2 ;  /* 0x0000080208007986 */ /* 0x0001e8000c101b06 */
[----:B------:R0:W-:Y:S04]  /*0e40*/  STG.E.64 desc[UR6][R8.64+0x10], R6 ;  /* 0x0000100608007986 */ /* 0x0001e8000c101b06 */
[----:B------:R0:W-:Y:S01]  /*0e50*/  STG.E desc[UR6][R8.64+0x4], R15 ;  /* 0x0000040f08007986 */ /* 0x0001e2000c101906 */
[----:B------:R-:W-:Y:S05]  /*0e60*/  @!P0 BRA `(.L_x_80) ;  /* 0xfffffff000f48947 */ /* 0x000fea000383ffff */
.L_x_77:
[----:B------:R-:W-:Y:S05]  /*0e70*/  BSYNC.RECONVERGENT B1 ;  /* 0x0000000000017941 */ /* 0x000fea0003800200 */
.L_x_76:
[C---:B------:R-:W-:Y:S01]  /*0e80*/  ISETP.GT.U32.AND P0, PT, R13.reuse, 0x3, PT ;  /* 0x000000030d00780c */ /* 0x040fe20003f04070 */
[----:B------:R-:W-:Y:S01]  /*0e90*/  VIADD R12, R12, 0x1 ;  /* 0x000000010c0c7836 */ /* 0x000fe20000000000 */
[--C-:B------:R-:W-:Y:S02]  /*0ea0*/  SHF.R.U64 R13, R13, 0x2, R10.reuse ;  /* 0x000000020d0d7819 */ /* 0x100fe4000000120a */
[----:B------:R-:W-:Y:S02]  /*0eb0*/  ISETP.GT.U32.AND.EX P0, PT, R10, RZ, PT, P0 ;  /* 0x000000ff0a00720c */ /* 0x000fe40003f04100 */
[----:B------:R-:W-:-:S11]  /*0ec0*/  SHF.R.U32.HI R10, RZ, 0x2, R10 ;  /* 0x00000002ff0a7819 */ /* 0x000fd6000001160a */
[----:B------:R-:W-:Y:S05]  /*0ed0*/  @P0 BRA `(.L_x_81) ;  /* 0xfffffff000b80947 */ /* 0x000fea000383ffff */
.L_x_75:
[----:B------:R-:W-:Y:S05]  /*0ee0*/  BSYNC.RECONVERGENT B0 ;  /* 0x0000000000007941 */ /* 0x000fea0003800200 */
.L_x_74:
[----:B0-----:R-:W0:Y:S01]  /*0ef0*/  LDC.64 R2, c[0x0][0x380] ;  /* 0x0000e000ff027b82 */ /* 0x001e220000000a00 */
[----:B------:R-:W1:Y:S01]  /*0f00*/  LDCU UR4, c[0x0][0x388] ;  /* 0x00007100ff0477ac */ /* 0x000e620008000800 */
[----:B0-----:R-:W-:-:S04]  /*0f10*/  IMAD.WIDE R2, R0, 0x30, R2 ;  /* 0x0000003000027825 */ /* 0x001fc800078e0202 */
[----:B------:R-:W-:Y:S01]  /*0f20*/  IMAD.IADD R0, R11, 0x1, R0 ;  /* 0x000000010b007824 */ /* 0x000fe200078e0200 */
[----:B------:R0:W-:Y:S04]  /*0f30*/  STG.E.64 desc[UR6][R2.64+0x18], RZ ;  /* 0x000018ff02007986 */ /* 0x0001e8000c101b06 */
[----:B------:R0:W-:Y:S01]  /*0f40*/  STG.E desc[UR6][R2.64+0x20], RZ ;  /* 0x000020ff02007986 */ /* 0x0001e2000c101906 */
[----:B-1----:R-:W-:-:S03]  /*0f50*/  ISETP.GE.AND P0, PT, R0, UR4, PT ;  /* 0x0000000400007c0c */ /* 0x002fc6000bf06270 */
[----:B------:R0:W-:Y:S10]  /*0f60*/  STG.E.64 desc[UR6][R2.64+0x28], RZ ;  /* 0x000028ff02007986 */ /* 0x0001f4000c101b06 */
[----:B0-----:R-:W-:Y:S05]  /*0f70*/  @!P0 BRA `(.L_x_82) ;  /* 0xfffffff0004c8947 */ /* 0x001fea000383ffff */
[----:B------:R-:W-:Y:S05]  /*0f80*/  EXIT ;  /* 0x000000000000794d */ /* 0x000fea0003800000 */
.L_x_83:
        /* <DEDUP_REMOVED lines=15> */
.L_x_87:


//--------------------- .nv.global.init           --------------------------
	.section	.nv.global.init,"aw",@progbits
	.align	4
.nv.global.init:
	.type		mrg32k3aM1SubSeq,@object
	.size		mrg32k3aM1SubSeq,(mrg32k3aM2SubSeq - mrg32k3aM1SubSeq)
mrg32k3aM1SubSeq:
        /*0000*/ 	.byte	0x0b, 0xcc, 0xee, 0x04, 0x73, 0x29, 0x8b, 0x6f, 0xf6, 0x53, 0x03, 0xf6, 0x23, 0xf6, 0xea, 0xda
        /* <DEDUP_REMOVED lines=125> */
	.type		mrg32k3aM2SubSeq,@object
	.size		mrg32k3aM2SubSeq,(mrg32k3aM1 - mrg32k3aM2SubSeq)
mrg32k3aM2SubSeq:
        /* <DEDUP_REMOVED lines=126> */
	.type		mrg32k3aM1,@object
	.size		mrg32k3aM1,(mrg32k3aM1Seq - mrg32k3aM1)
mrg32k3aM1:
        /* <DEDUP_REMOVED lines=144> */
	.type		mrg32k3aM1Seq,@object
	.size		mrg32k3aM1Seq,(mrg32k3aM2 - mrg32k3aM1Seq)
mrg32k3aM1Seq:
        /* <DEDUP_REMOVED lines=144> */
	.type		mrg32k3aM2,@object
	.size		mrg32k3aM2,(mrg32k3aM2Seq - mrg32k3aM2)
mrg32k3aM2:
        /* <DEDUP_REMOVED lines=144> */
	.type		mrg32k3aM2Seq,@object
	.size		mrg32k3aM2Seq,(precalc_xorwow_matrix - mrg32k3aM2Seq)
mrg32k3aM2Seq:
        /* <DEDUP_REMOVED lines=144> */
	.type		precalc_xorwow_matrix,@object
	.size		precalc_xorwow_matrix,(precalc_xorwow_offset_matrix - precalc_xorwow_matrix)
precalc_xorwow_matrix:
        /* <DEDUP_REMOVED lines=6400> */
	.type		precalc_xorwow_offset_matrix,@object
	.size		precalc_xorwow_offset_matrix,(.L_1 - precalc_xorwow_offset_matrix)
precalc_xorwow_offset_matrix:
        /* <DEDUP_REMOVED lines=6400> */
.L_1:


//--------------------- .nv.shared.reserved.0     --------------------------
	.section	.nv.shared.reserved.0,"aw",@nobits
	.weak		__nv_reservedSMEM_offset_0_alias
	.size		__nv_reservedSMEM_offset_0_alias, 0, 64
	.other		__nv_reservedSMEM_offset_0_alias,@"STO_CUDA_RESERVED_SHARED STV_DEFAULT"
__nv_reservedSMEM_offset_0_alias:
	.zero		0
	.zero		64


//--------------------- .nv.constant0._Z15cyclicalgorithmPdS_S_S_S_S_S_S_S_PiS0_idddP17curandStateXORWOWi --------------------------
	.section	.nv.constant0._Z15cyclicalgorithmPdS_S_S_S_S_S_S_S_PiS0_idddP17curandStateXORWOWi,"a",@progbits
	.sectionflags	@""
	.align	4
.nv.constant0._Z15cyclicalgorithmPdS_S_S_S_S_S_S_S_PiS0_idddP17curandStateXORWOWi:
	.zero		1028


//--------------------- .nv.constant0._Z9fillindexPiS_ii --------------------------
	.section	.nv.constant0._Z9fillindexPiS_ii,"a",@progbits
	.sectionflags	@""
	.align	4
.nv.constant0._Z9fillindexPiS_ii:
	.zero		920


//--------------------- .nv.constant0._Z9setuprandP17curandStateXORWOWi --------------------------
	.section	.nv.constant0._Z9setuprandP17curandStateXORWOWi,"a",@progbits
	.sectionflags	@""
	.align	4
.nv.constant0._Z9setuprandP17curandStateXORWOWi:
	.zero		908


//--------------------- SYMBOLS --------------------------

	.type		.nv.reservedSmem.offset0,@object
	.size		.nv.reservedSmem.offset0,0x4
